//
// Generated by NVIDIA NVVM Compiler
//
// Compiler Build ID: CL-36424714
// Cuda compilation tools, release 13.0, V13.0.88
// Based on NVVM 20.0.0
//

.version 9.0
.target sm_100
.address_size 64

	// .globl	_Z13particle_initmPfS_S_S_
.global .align 4 .b8 precalc_xorwow_matrix[102400];
.global .align 4 .b8 precalc_xorwow_offset_matrix[102400];
.global .align 4 .b8 mrg32k3aM1[2304];
.global .align 4 .b8 mrg32k3aM2[2304];
.global .align 4 .b8 mrg32k3aM1SubSeq[2016];
.global .align 4 .b8 mrg32k3aM2SubSeq[2016];
.global .align 4 .b8 mrg32k3aM1Seq[2304];
.global .align 4 .b8 mrg32k3aM2Seq[2304];
.const .align 8 .b8 __cr_lgamma_table[72];

.visible .entry _Z13particle_initmPfS_S_S_(
	.param .u64 _Z13particle_initmPfS_S_S__param_0,
	.param .u64 .ptr .align 1 _Z13particle_initmPfS_S_S__param_1,
	.param .u64 .ptr .align 1 _Z13particle_initmPfS_S_S__param_2,
	.param .u64 .ptr .align 1 _Z13particle_initmPfS_S_S__param_3,
	.param .u64 .ptr .align 1 _Z13particle_initmPfS_S_S__param_4
)
{
	.reg .pred 	%p<10>;
	.reg .b32 	%r<546>;
	.reg .b32 	%f<23>;
	.reg .b64 	%rd<19>;
	.reg .b64 	%fd<7>;

	ld.param.u64 	%rd6, [_Z13particle_initmPfS_S_S__param_0];
	ld.param.u64 	%rd7, [_Z13particle_initmPfS_S_S__param_1];
	ld.param.u64 	%rd4, [_Z13particle_initmPfS_S_S__param_2];
	ld.param.u64 	%rd5, [_Z13particle_initmPfS_S_S__param_3];
	cvta.to.global.u64 	%rd1, %rd7;
	mov.u32 	%r48, %ctaid.x;
	mov.u32 	%r49, %ntid.x;
	mov.u32 	%r50, %tid.x;
	mad.lo.s32 	%r51, %r48, %r49, %r50;
	mul.lo.s32 	%r1, %r51, 3;
	and.b32  	%r47, %r1, 3;
	shr.u32 	%r538, %r1, 2;
	mov.b32 	%r52, -766435501;
	mul.hi.u32 	%r53, %r52, %r538;
	mul.lo.s32 	%r3, %r538, -766435501;
	mov.b32 	%r54, 0;
	mov.b32 	%r55, -845247145;
	mul.hi.u32 	%r56, %r55, %r54;
	xor.b32  	%r57, %r56, 1234;
	mul.hi.u32 	%r4, %r52, %r57;
	mul.lo.s32 	%r5, %r57, -766435501;
	mul.hi.u32 	%r58, %r55, %r53;
	mul.lo.s32 	%r59, %r53, -845247145;
	xor.b32  	%r60, %r58, -1640530293;
	xor.b32  	%r61, %r4, %r3;
	xor.b32  	%r62, %r61, -1150833019;
	mul.hi.u32 	%r63, %r52, %r60;
	mul.lo.s32 	%r64, %r60, -766435501;
	mul.hi.u32 	%r65, %r55, %r62;
	mul.lo.s32 	%r66, %r62, -845247145;
	xor.b32  	%r67, %r59, %r65;
	xor.b32  	%r68, %r67, 1013905476;
	xor.b32  	%r69, %r5, %r63;
	xor.b32  	%r70, %r69, 1993301258;
	mul.hi.u32 	%r71, %r52, %r68;
	mul.lo.s32 	%r72, %r68, -766435501;
	mul.hi.u32 	%r73, %r55, %r70;
	mul.lo.s32 	%r74, %r70, -845247145;
	xor.b32  	%r75, %r66, %r73;
	xor.b32  	%r76, %r75, -626626051;
	xor.b32  	%r77, %r64, %r71;
	xor.b32  	%r78, %r77, 842468239;
	mul.hi.u32 	%r79, %r52, %r76;
	mul.lo.s32 	%r80, %r76, -766435501;
	mul.hi.u32 	%r81, %r55, %r78;
	mul.lo.s32 	%r82, %r78, -845247145;
	xor.b32  	%r83, %r74, %r81;
	xor.b32  	%r84, %r83, 2027809718;
	xor.b32  	%r85, %r72, %r79;
	xor.b32  	%r86, %r85, -308364780;
	mul.hi.u32 	%r87, %r52, %r84;
	mul.lo.s32 	%r88, %r84, -766435501;
	mul.hi.u32 	%r89, %r55, %r86;
	mul.lo.s32 	%r90, %r86, -845247145;
	xor.b32  	%r91, %r82, %r89;
	xor.b32  	%r92, %r91, 387278191;
	xor.b32  	%r93, %r80, %r87;
	xor.b32  	%r94, %r93, -1459197799;
	mul.hi.u32 	%r95, %r52, %r92;
	mul.lo.s32 	%r96, %r92, -766435501;
	mul.hi.u32 	%r97, %r55, %r94;
	mul.lo.s32 	%r98, %r94, -845247145;
	xor.b32  	%r99, %r90, %r97;
	xor.b32  	%r100, %r99, -1253253336;
	xor.b32  	%r101, %r88, %r95;
	xor.b32  	%r102, %r101, 1684936478;
	mul.hi.u32 	%r103, %r52, %r100;
	mul.lo.s32 	%r104, %r100, -766435501;
	mul.hi.u32 	%r105, %r55, %r102;
	mul.lo.s32 	%r106, %r102, -845247145;
	xor.b32  	%r107, %r98, %r105;
	xor.b32  	%r108, %r107, 1401182433;
	xor.b32  	%r109, %r96, %r103;
	xor.b32  	%r6, %r109, 534103459;
	mul.hi.u32 	%r110, %r52, %r108;
	mul.lo.s32 	%r111, %r108, -766435501;
	mul.hi.u32 	%r112, %r55, %r6;
	xor.b32  	%r113, %r106, %r112;
	xor.b32  	%r114, %r113, -239349094;
	xor.b32  	%r115, %r104, %r110;
	xor.b32  	%r7, %r115, -616729560;
	mul.hi.u32 	%r116, %r52, %r114;
	mul.lo.s32 	%r8, %r114, -766435501;
	mul.lo.s32 	%r537, %r7, -845247145;
	xor.b32  	%r117, %r111, %r116;
	xor.b32  	%r533, %r117, -1767562579;
	cvt.rn.f32.u64 	%f1, %rd6;
	setp.gt.s32 	%p1, %r47, 1;
	@%p1 bra 	$L__BB0_3;
	setp.eq.s32 	%p3, %r47, 0;
	@%p3 bra 	$L__BB0_2;
	bra.uni 	$L__BB0_6;
$L__BB0_2:
	mov.b32 	%r119, -845247145;
	mul.hi.u32 	%r120, %r119, %r7;
	mul.lo.s32 	%r121, %r6, -845247145;
	xor.b32  	%r122, %r121, %r120;
	xor.b32  	%r123, %r122, -1879880621;
	cvt.rn.f32.u32 	%f2, %r123;
	fma.rn.f32 	%f3, %f2, 0f2F800000, 0f2F000000;
	mul.f32 	%f4, %f3, %f1;
	mul.wide.u32 	%rd8, %r1, 4;
	add.s64 	%rd9, %rd1, %rd8;
	st.global.f32 	[%rd9], %f4;
	mov.b32 	%r534, 3;
	mov.u32 	%r535, %r8;
	mov.u32 	%r545, %r533;
	bra.uni 	$L__BB0_7;
$L__BB0_3:
	setp.eq.s32 	%p2, %r47, 2;
	@%p2 bra 	$L__BB0_4;
	bra.uni 	$L__BB0_5;
$L__BB0_4:
	cvt.rn.f32.u32 	%f8, %r533;
	fma.rn.f32 	%f9, %f8, 0f2F800000, 0f2F000000;
	mul.f32 	%f10, %f9, %f1;
	mul.wide.u32 	%rd12, %r1, 4;
	add.s64 	%rd13, %rd1, %rd12;
	st.global.f32 	[%rd13], %f10;
	add.s32 	%r538, %r538, 1;
	mov.b32 	%r192, -766435501;
	mul.hi.u32 	%r193, %r192, %r538;
	add.s32 	%r194, %r3, -766435501;
	mov.b32 	%r195, -845247145;
	mul.hi.u32 	%r196, %r195, %r193;
	mul.lo.s32 	%r197, %r193, -845247145;
	xor.b32  	%r198, %r196, -1640530293;
	xor.b32  	%r199, %r4, %r194;
	xor.b32  	%r200, %r199, -1150833019;
	mul.hi.u32 	%r201, %r192, %r198;
	mul.lo.s32 	%r202, %r198, -766435501;
	mul.hi.u32 	%r203, %r195, %r200;
	mul.lo.s32 	%r204, %r200, -845247145;
	xor.b32  	%r205, %r197, %r203;
	xor.b32  	%r206, %r205, 1013905476;
	xor.b32  	%r207, %r5, %r201;
	xor.b32  	%r208, %r207, 1993301258;
	mul.hi.u32 	%r209, %r192, %r206;
	mul.lo.s32 	%r210, %r206, -766435501;
	mul.hi.u32 	%r211, %r195, %r208;
	mul.lo.s32 	%r212, %r208, -845247145;
	xor.b32  	%r213, %r204, %r211;
	xor.b32  	%r214, %r213, -626626051;
	xor.b32  	%r215, %r202, %r209;
	xor.b32  	%r216, %r215, 842468239;
	mul.hi.u32 	%r217, %r192, %r214;
	mul.lo.s32 	%r218, %r214, -766435501;
	mul.hi.u32 	%r219, %r195, %r216;
	mul.lo.s32 	%r220, %r216, -845247145;
	xor.b32  	%r221, %r212, %r219;
	xor.b32  	%r222, %r221, 2027809718;
	xor.b32  	%r223, %r210, %r217;
	xor.b32  	%r224, %r223, -308364780;
	mul.hi.u32 	%r225, %r192, %r222;
	mul.lo.s32 	%r226, %r222, -766435501;
	mul.hi.u32 	%r227, %r195, %r224;
	mul.lo.s32 	%r228, %r224, -845247145;
	xor.b32  	%r229, %r220, %r227;
	xor.b32  	%r230, %r229, 387278191;
	xor.b32  	%r231, %r218, %r225;
	xor.b32  	%r232, %r231, -1459197799;
	mul.hi.u32 	%r233, %r192, %r230;
	mul.lo.s32 	%r234, %r230, -766435501;
	mul.hi.u32 	%r235, %r195, %r232;
	mul.lo.s32 	%r236, %r232, -845247145;
	xor.b32  	%r237, %r228, %r235;
	xor.b32  	%r238, %r237, -1253253336;
	xor.b32  	%r239, %r226, %r233;
	xor.b32  	%r240, %r239, 1684936478;
	mul.hi.u32 	%r241, %r192, %r238;
	mul.lo.s32 	%r242, %r238, -766435501;
	mul.hi.u32 	%r243, %r195, %r240;
	mul.lo.s32 	%r244, %r240, -845247145;
	xor.b32  	%r245, %r236, %r243;
	xor.b32  	%r246, %r245, 1401182433;
	xor.b32  	%r247, %r234, %r241;
	xor.b32  	%r248, %r247, 534103459;
	mul.hi.u32 	%r249, %r192, %r246;
	mul.lo.s32 	%r250, %r246, -766435501;
	mul.hi.u32 	%r251, %r195, %r248;
	mul.lo.s32 	%r252, %r248, -845247145;
	xor.b32  	%r253, %r244, %r251;
	xor.b32  	%r254, %r253, -239349094;
	xor.b32  	%r255, %r242, %r249;
	xor.b32  	%r256, %r255, -616729560;
	mul.hi.u32 	%r257, %r192, %r254;
	mul.lo.s32 	%r535, %r254, -766435501;
	mul.hi.u32 	%r258, %r195, %r256;
	mul.lo.s32 	%r537, %r256, -845247145;
	xor.b32  	%r259, %r252, %r258;
	xor.b32  	%r533, %r259, -1879880621;
	xor.b32  	%r260, %r250, %r257;
	xor.b32  	%r545, %r260, -1767562579;
	mov.b32 	%r534, 1;
	bra.uni 	$L__BB0_7;
$L__BB0_5:
	add.s32 	%r538, %r538, 1;
	mov.b32 	%r125, -766435501;
	mul.hi.u32 	%r126, %r125, %r538;
	add.s32 	%r127, %r3, -766435501;
	mov.b32 	%r128, -845247145;
	mul.hi.u32 	%r129, %r128, %r126;
	mul.lo.s32 	%r130, %r126, -845247145;
	xor.b32  	%r131, %r129, -1640530293;
	xor.b32  	%r132, %r4, %r127;
	xor.b32  	%r133, %r132, -1150833019;
	mul.hi.u32 	%r134, %r125, %r131;
	mul.lo.s32 	%r135, %r131, -766435501;
	mul.hi.u32 	%r136, %r128, %r133;
	mul.lo.s32 	%r137, %r133, -845247145;
	xor.b32  	%r138, %r130, %r136;
	xor.b32  	%r139, %r138, 1013905476;
	xor.b32  	%r140, %r5, %r134;
	xor.b32  	%r141, %r140, 1993301258;
	mul.hi.u32 	%r142, %r125, %r139;
	mul.lo.s32 	%r143, %r139, -766435501;
	mul.hi.u32 	%r144, %r128, %r141;
	mul.lo.s32 	%r145, %r141, -845247145;
	xor.b32  	%r146, %r137, %r144;
	xor.b32  	%r147, %r146, -626626051;
	xor.b32  	%r148, %r135, %r142;
	xor.b32  	%r149, %r148, 842468239;
	mul.hi.u32 	%r150, %r125, %r147;
	mul.lo.s32 	%r151, %r147, -766435501;
	mul.hi.u32 	%r152, %r128, %r149;
	mul.lo.s32 	%r153, %r149, -845247145;
	xor.b32  	%r154, %r145, %r152;
	xor.b32  	%r155, %r154, 2027809718;
	xor.b32  	%r156, %r143, %r150;
	xor.b32  	%r157, %r156, -308364780;
	mul.hi.u32 	%r158, %r125, %r155;
	mul.lo.s32 	%r159, %r155, -766435501;
	mul.hi.u32 	%r160, %r128, %r157;
	mul.lo.s32 	%r161, %r157, -845247145;
	xor.b32  	%r162, %r153, %r160;
	xor.b32  	%r163, %r162, 387278191;
	xor.b32  	%r164, %r151, %r158;
	xor.b32  	%r165, %r164, -1459197799;
	mul.hi.u32 	%r166, %r125, %r163;
	mul.lo.s32 	%r167, %r163, -766435501;
	mul.hi.u32 	%r168, %r128, %r165;
	mul.lo.s32 	%r169, %r165, -845247145;
	xor.b32  	%r170, %r161, %r168;
	xor.b32  	%r171, %r170, -1253253336;
	xor.b32  	%r172, %r159, %r166;
	xor.b32  	%r173, %r172, 1684936478;
	mul.hi.u32 	%r174, %r125, %r171;
	mul.lo.s32 	%r175, %r171, -766435501;
	mul.hi.u32 	%r176, %r128, %r173;
	mul.lo.s32 	%r177, %r173, -845247145;
	xor.b32  	%r178, %r169, %r176;
	xor.b32  	%r179, %r178, 1401182433;
	xor.b32  	%r180, %r167, %r174;
	xor.b32  	%r181, %r180, 534103459;
	mul.hi.u32 	%r182, %r125, %r179;
	mul.lo.s32 	%r183, %r179, -766435501;
	mul.hi.u32 	%r184, %r128, %r181;
	xor.b32  	%r185, %r177, %r184;
	xor.b32  	%r186, %r185, -239349094;
	xor.b32  	%r187, %r175, %r182;
	xor.b32  	%r188, %r187, -616729560;
	mul.hi.u32 	%r189, %r125, %r186;
	mul.lo.s32 	%r535, %r186, -766435501;
	mul.lo.s32 	%r533, %r188, -845247145;
	xor.b32  	%r190, %r183, %r189;
	xor.b32  	%r545, %r190, -1767562579;
	cvt.rn.f32.u32 	%f5, %r8;
	fma.rn.f32 	%f6, %f5, 0f2F800000, 0f2F000000;
	mul.f32 	%f7, %f6, %f1;
	mul.wide.u32 	%rd10, %r1, 4;
	add.s64 	%rd11, %rd1, %rd10;
	st.global.f32 	[%rd11], %f7;
	mov.b32 	%r534, 2;
	mov.u32 	%r537, %r533;
	bra.uni 	$L__BB0_7;
$L__BB0_6:
	cvt.rn.f32.u32 	%f11, %r537;
	fma.rn.f32 	%f12, %f11, 0f2F800000, 0f2F000000;
	mul.f32 	%f13, %f12, %f1;
	mul.wide.u32 	%rd14, %r1, 4;
	add.s64 	%rd15, %rd1, %rd14;
	st.global.f32 	[%rd15], %f13;
	add.s32 	%r538, %r538, 1;
	mov.b32 	%r262, -766435501;
	mul.hi.u32 	%r263, %r262, %r538;
	add.s32 	%r264, %r3, -766435501;
	mov.b32 	%r265, -845247145;
	mul.hi.u32 	%r266, %r265, %r263;
	mul.lo.s32 	%r267, %r263, -845247145;
	xor.b32  	%r268, %r266, -1640530293;
	xor.b32  	%r269, %r4, %r264;
	xor.b32  	%r270, %r269, -1150833019;
	mul.hi.u32 	%r271, %r262, %r268;
	mul.lo.s32 	%r272, %r268, -766435501;
	mul.hi.u32 	%r273, %r265, %r270;
	mul.lo.s32 	%r274, %r270, -845247145;
	xor.b32  	%r275, %r267, %r273;
	xor.b32  	%r276, %r275, 1013905476;
	xor.b32  	%r277, %r5, %r271;
	xor.b32  	%r278, %r277, 1993301258;
	mul.hi.u32 	%r279, %r262, %r276;
	mul.lo.s32 	%r280, %r276, -766435501;
	mul.hi.u32 	%r281, %r265, %r278;
	mul.lo.s32 	%r282, %r278, -845247145;
	xor.b32  	%r283, %r274, %r281;
	xor.b32  	%r284, %r283, -626626051;
	xor.b32  	%r285, %r272, %r279;
	xor.b32  	%r286, %r285, 842468239;
	mul.hi.u32 	%r287, %r262, %r284;
	mul.lo.s32 	%r288, %r284, -766435501;
	mul.hi.u32 	%r289, %r265, %r286;
	mul.lo.s32 	%r290, %r286, -845247145;
	xor.b32  	%r291, %r282, %r289;
	xor.b32  	%r292, %r291, 2027809718;
	xor.b32  	%r293, %r280, %r287;
	xor.b32  	%r294, %r293, -308364780;
	mul.hi.u32 	%r295, %r262, %r292;
	mul.lo.s32 	%r296, %r292, -766435501;
	mul.hi.u32 	%r297, %r265, %r294;
	mul.lo.s32 	%r298, %r294, -845247145;
	xor.b32  	%r299, %r290, %r297;
	xor.b32  	%r300, %r299, 387278191;
	xor.b32  	%r301, %r288, %r295;
	xor.b32  	%r302, %r301, -1459197799;
	mul.hi.u32 	%r303, %r262, %r300;
	mul.lo.s32 	%r304, %r300, -766435501;
	mul.hi.u32 	%r305, %r265, %r302;
	mul.lo.s32 	%r306, %r302, -845247145;
	xor.b32  	%r307, %r298, %r305;
	xor.b32  	%r308, %r307, -1253253336;
	xor.b32  	%r309, %r296, %r303;
	xor.b32  	%r310, %r309, 1684936478;
	mul.hi.u32 	%r311, %r262, %r308;
	mul.lo.s32 	%r312, %r308, -766435501;
	mul.hi.u32 	%r313, %r265, %r310;
	mul.lo.s32 	%r314, %r310, -845247145;
	xor.b32  	%r315, %r306, %r313;
	xor.b32  	%r316, %r315, 1401182433;
	xor.b32  	%r317, %r304, %r311;
	xor.b32  	%r318, %r317, 534103459;
	mul.hi.u32 	%r319, %r262, %r316;
	mul.lo.s32 	%r320, %r316, -766435501;
	mul.hi.u32 	%r321, %r265, %r318;
	xor.b32  	%r322, %r314, %r321;
	xor.b32  	%r323, %r322, -239349094;
	xor.b32  	%r324, %r312, %r319;
	xor.b32  	%r325, %r324, -616729560;
	mul.hi.u32 	%r326, %r262, %r323;
	mul.lo.s32 	%r535, %r323, -766435501;
	mul.lo.s32 	%r537, %r325, -845247145;
	xor.b32  	%r327, %r320, %r326;
	xor.b32  	%r545, %r327, -1767562579;
	mov.b32 	%r534, 0;
	mov.u32 	%r533, %r8;
$L__BB0_7:
	cvta.to.global.u64 	%rd16, %rd4;
	mul.wide.u32 	%rd17, %r1, 4;
	add.s64 	%rd2, %rd16, %rd17;
	cvt.rn.f32.u32 	%f14, %r533;
	fma.rn.f32 	%f15, %f14, 0f2F800000, 0f2F000000;
	cvt.f64.f32 	%fd1, %f15;
	fma.rn.f64 	%fd2, %fd1, 0d4007FFFAC1D29DC7, 0dBFF0000000000000;
	cvt.rn.f32.f64 	%f16, %fd2;
	cvta.to.global.u64 	%rd18, %rd5;
	add.s64 	%rd3, %rd18, %rd17;
	st.global.f32 	[%rd3], %f16;
	mov.b32 	%r328, 0;
	st.global.u32 	[%rd2], %r328;
	setp.gt.s32 	%p4, %r534, 1;
	@%p4 bra 	$L__BB0_11;
	setp.eq.s32 	%p6, %r534, 0;
	@%p6 bra 	$L__BB0_13;
	mov.b32 	%r540, 3;
	mov.u32 	%r539, %r545;
	bra.uni 	$L__BB0_14;
$L__BB0_10:
	add.s32 	%r30, %r538, 1;
	mov.b32 	%r401, -766435501;
	mul.hi.u32 	%r402, %r401, %r30;
	mad.lo.s32 	%r403, %r538, -766435501, -766435501;
	mov.b32 	%r404, -845247145;
	mul.hi.u32 	%r405, %r404, %r402;
	mul.lo.s32 	%r406, %r402, -845247145;
	xor.b32  	%r407, %r405, -1640530293;
	xor.b32  	%r408, %r4, %r403;
	xor.b32  	%r409, %r408, -1150833019;
	mul.hi.u32 	%r410, %r401, %r407;
	mul.lo.s32 	%r411, %r407, -766435501;
	mul.hi.u32 	%r412, %r404, %r409;
	mul.lo.s32 	%r413, %r409, -845247145;
	xor.b32  	%r414, %r406, %r412;
	xor.b32  	%r415, %r414, 1013905476;
	xor.b32  	%r416, %r5, %r410;
	xor.b32  	%r417, %r416, 1993301258;
	mul.hi.u32 	%r418, %r401, %r415;
	mul.lo.s32 	%r419, %r415, -766435501;
	mul.hi.u32 	%r420, %r404, %r417;
	mul.lo.s32 	%r421, %r417, -845247145;
	xor.b32  	%r422, %r413, %r420;
	xor.b32  	%r423, %r422, -626626051;
	xor.b32  	%r424, %r411, %r418;
	xor.b32  	%r425, %r424, 842468239;
	mul.hi.u32 	%r426, %r401, %r423;
	mul.lo.s32 	%r427, %r423, -766435501;
	mul.hi.u32 	%r428, %r404, %r425;
	mul.lo.s32 	%r429, %r425, -845247145;
	xor.b32  	%r430, %r421, %r428;
	xor.b32  	%r431, %r430, 2027809718;
	xor.b32  	%r432, %r419, %r426;
	xor.b32  	%r433, %r432, -308364780;
	mul.hi.u32 	%r434, %r401, %r431;
	mul.lo.s32 	%r435, %r431, -766435501;
	mul.hi.u32 	%r436, %r404, %r433;
	mul.lo.s32 	%r437, %r433, -845247145;
	xor.b32  	%r438, %r429, %r436;
	xor.b32  	%r439, %r438, 387278191;
	xor.b32  	%r440, %r427, %r434;
	xor.b32  	%r441, %r440, -1459197799;
	mul.hi.u32 	%r442, %r401, %r439;
	mul.lo.s32 	%r443, %r439, -766435501;
	mul.hi.u32 	%r444, %r404, %r441;
	mul.lo.s32 	%r445, %r441, -845247145;
	xor.b32  	%r446, %r437, %r444;
	xor.b32  	%r447, %r446, -1253253336;
	xor.b32  	%r448, %r435, %r442;
	xor.b32  	%r449, %r448, 1684936478;
	mul.hi.u32 	%r450, %r401, %r447;
	mul.lo.s32 	%r451, %r447, -766435501;
	mul.hi.u32 	%r452, %r404, %r449;
	mul.lo.s32 	%r453, %r449, -845247145;
	xor.b32  	%r454, %r445, %r452;
	xor.b32  	%r455, %r454, 1401182433;
	xor.b32  	%r456, %r443, %r450;
	xor.b32  	%r457, %r456, 534103459;
	mul.hi.u32 	%r458, %r401, %r455;
	mul.lo.s32 	%r459, %r455, -766435501;
	mul.hi.u32 	%r460, %r404, %r457;
	xor.b32  	%r461, %r453, %r460;
	xor.b32  	%r462, %r461, -239349094;
	xor.b32  	%r463, %r451, %r458;
	xor.b32  	%r464, %r463, -616729560;
	mul.hi.u32 	%r465, %r401, %r462;
	mul.lo.s32 	%r31, %r462, -766435501;
	mul.lo.s32 	%r537, %r464, -845247145;
	xor.b32  	%r466, %r459, %r465;
	xor.b32  	%r545, %r466, -1767562579;
	mov.b32 	%r540, 0;
	mov.u32 	%r539, %r535;
	mov.u32 	%r535, %r31;
	mov.u32 	%r538, %r30;
	bra.uni 	$L__BB0_14;
$L__BB0_11:
	setp.eq.s32 	%p5, %r534, 2;
	@%p5 bra 	$L__BB0_10;
	add.s32 	%r34, %r538, 1;
	mov.b32 	%r331, -766435501;
	mul.hi.u32 	%r332, %r331, %r34;
	mad.lo.s32 	%r333, %r538, -766435501, -766435501;
	mov.b32 	%r334, -845247145;
	mul.hi.u32 	%r335, %r334, %r332;
	mul.lo.s32 	%r336, %r332, -845247145;
	xor.b32  	%r337, %r335, -1640530293;
	xor.b32  	%r338, %r4, %r333;
	xor.b32  	%r339, %r338, -1150833019;
	mul.hi.u32 	%r340, %r331, %r337;
	mul.lo.s32 	%r341, %r337, -766435501;
	mul.hi.u32 	%r342, %r334, %r339;
	mul.lo.s32 	%r343, %r339, -845247145;
	xor.b32  	%r344, %r336, %r342;
	xor.b32  	%r345, %r344, 1013905476;
	xor.b32  	%r346, %r5, %r340;
	xor.b32  	%r347, %r346, 1993301258;
	mul.hi.u32 	%r348, %r331, %r345;
	mul.lo.s32 	%r349, %r345, -766435501;
	mul.hi.u32 	%r350, %r334, %r347;
	mul.lo.s32 	%r351, %r347, -845247145;
	xor.b32  	%r352, %r343, %r350;
	xor.b32  	%r353, %r352, -626626051;
	xor.b32  	%r354, %r341, %r348;
	xor.b32  	%r355, %r354, 842468239;
	mul.hi.u32 	%r356, %r331, %r353;
	mul.lo.s32 	%r357, %r353, -766435501;
	mul.hi.u32 	%r358, %r334, %r355;
	mul.lo.s32 	%r359, %r355, -845247145;
	xor.b32  	%r360, %r351, %r358;
	xor.b32  	%r361, %r360, 2027809718;
	xor.b32  	%r362, %r349, %r356;
	xor.b32  	%r363, %r362, -308364780;
	mul.hi.u32 	%r364, %r331, %r361;
	mul.lo.s32 	%r365, %r361, -766435501;
	mul.hi.u32 	%r366, %r334, %r363;
	mul.lo.s32 	%r367, %r363, -845247145;
	xor.b32  	%r368, %r359, %r366;
	xor.b32  	%r369, %r368, 387278191;
	xor.b32  	%r370, %r357, %r364;
	xor.b32  	%r371, %r370, -1459197799;
	mul.hi.u32 	%r372, %r331, %r369;
	mul.lo.s32 	%r373, %r369, -766435501;
	mul.hi.u32 	%r374, %r334, %r371;
	mul.lo.s32 	%r375, %r371, -845247145;
	xor.b32  	%r376, %r367, %r374;
	xor.b32  	%r377, %r376, -1253253336;
	xor.b32  	%r378, %r365, %r372;
	xor.b32  	%r379, %r378, 1684936478;
	mul.hi.u32 	%r380, %r331, %r377;
	mul.lo.s32 	%r381, %r377, -766435501;
	mul.hi.u32 	%r382, %r334, %r379;
	mul.lo.s32 	%r383, %r379, -845247145;
	xor.b32  	%r384, %r375, %r382;
	xor.b32  	%r385, %r384, 1401182433;
	xor.b32  	%r386, %r373, %r380;
	xor.b32  	%r387, %r386, 534103459;
	mul.hi.u32 	%r388, %r331, %r385;
	mul.lo.s32 	%r389, %r385, -766435501;
	mul.hi.u32 	%r390, %r334, %r387;
	mul.lo.s32 	%r391, %r387, -845247145;
	xor.b32  	%r392, %r383, %r390;
	xor.b32  	%r393, %r392, -239349094;
	xor.b32  	%r394, %r381, %r388;
	xor.b32  	%r395, %r394, -616729560;
	mul.hi.u32 	%r396, %r331, %r393;
	mul.lo.s32 	%r535, %r393, -766435501;
	mul.hi.u32 	%r397, %r334, %r395;
	mul.lo.s32 	%r537, %r395, -845247145;
	xor.b32  	%r398, %r391, %r397;
	xor.b32  	%r539, %r398, -1879880621;
	xor.b32  	%r399, %r389, %r396;
	xor.b32  	%r545, %r399, -1767562579;
	mov.b32 	%r540, 1;
	mov.u32 	%r538, %r34;
	bra.uni 	$L__BB0_14;
$L__BB0_13:
	mov.b32 	%r540, 2;
	mov.u32 	%r539, %r537;
$L__BB0_14:
	cvt.rn.f32.u32 	%f17, %r539;
	fma.rn.f32 	%f18, %f17, 0f2F800000, 0f2F000000;
	cvt.f64.f32 	%fd3, %f18;
	fma.rn.f64 	%fd4, %fd3, 0d4007FFFAC1D29DC7, 0dBFF0000000000000;
	cvt.rn.f32.f64 	%f19, %fd4;
	st.global.f32 	[%rd3+4], %f19;
	mov.b32 	%r468, 0;
	st.global.u32 	[%rd2+4], %r468;
	setp.gt.s32 	%p7, %r540, 1;
	@%p7 bra 	$L__BB0_17;
	setp.eq.s32 	%p9, %r540, 0;
	@%p9 bra 	$L__BB0_16;
	bra.uni 	$L__BB0_19;
$L__BB0_16:
	mov.u32 	%r545, %r537;
	bra.uni 	$L__BB0_19;
$L__BB0_17:
	setp.eq.s32 	%p8, %r540, 3;
	mov.u32 	%r545, %r535;
	@%p8 bra 	$L__BB0_18;
	bra.uni 	$L__BB0_19;
$L__BB0_18:
	add.s32 	%r469, %r538, 1;
	mov.b32 	%r470, -766435501;
	mul.hi.u32 	%r471, %r470, %r469;
	mad.lo.s32 	%r472, %r538, -766435501, -766435501;
	mov.b32 	%r473, -845247145;
	mul.hi.u32 	%r474, %r473, %r471;
	mul.lo.s32 	%r475, %r471, -845247145;
	xor.b32  	%r476, %r474, -1640530293;
	xor.b32  	%r477, %r4, %r472;
	xor.b32  	%r478, %r477, -1150833019;
	mul.hi.u32 	%r479, %r470, %r476;
	mul.lo.s32 	%r480, %r476, -766435501;
	mul.hi.u32 	%r481, %r473, %r478;
	mul.lo.s32 	%r482, %r478, -845247145;
	xor.b32  	%r483, %r475, %r481;
	xor.b32  	%r484, %r483, 1013905476;
	xor.b32  	%r485, %r5, %r479;
	xor.b32  	%r486, %r485, 1993301258;
	mul.hi.u32 	%r487, %r470, %r484;
	mul.lo.s32 	%r488, %r484, -766435501;
	mul.hi.u32 	%r489, %r473, %r486;
	mul.lo.s32 	%r490, %r486, -845247145;
	xor.b32  	%r491, %r482, %r489;
	xor.b32  	%r492, %r491, -626626051;
	xor.b32  	%r493, %r480, %r487;
	xor.b32  	%r494, %r493, 842468239;
	mul.hi.u32 	%r495, %r470, %r492;
	mul.lo.s32 	%r496, %r492, -766435501;
	mul.hi.u32 	%r497, %r473, %r494;
	mul.lo.s32 	%r498, %r494, -845247145;
	xor.b32  	%r499, %r490, %r497;
	xor.b32  	%r500, %r499, 2027809718;
	xor.b32  	%r501, %r488, %r495;
	xor.b32  	%r502, %r501, -308364780;
	mul.hi.u32 	%r503, %r470, %r500;
	mul.lo.s32 	%r504, %r500, -766435501;
	mul.hi.u32 	%r505, %r473, %r502;
	mul.lo.s32 	%r506, %r502, -845247145;
	xor.b32  	%r507, %r498, %r505;
	xor.b32  	%r508, %r507, 387278191;
	xor.b32  	%r509, %r496, %r503;
	xor.b32  	%r510, %r509, -1459197799;
	mul.hi.u32 	%r511, %r470, %r508;
	mul.lo.s32 	%r512, %r508, -766435501;
	mul.hi.u32 	%r513, %r473, %r510;
	mul.lo.s32 	%r514, %r510, -845247145;
	xor.b32  	%r515, %r506, %r513;
	xor.b32  	%r516, %r515, -1253253336;
	xor.b32  	%r517, %r504, %r511;
	xor.b32  	%r518, %r517, 1684936478;
	mul.hi.u32 	%r519, %r470, %r516;
	mul.lo.s32 	%r520, %r516, -766435501;
	mul.hi.u32 	%r521, %r473, %r518;
	xor.b32  	%r522, %r514, %r521;
	xor.b32  	%r523, %r522, 1401182433;
	xor.b32  	%r524, %r512, %r519;
	xor.b32  	%r525, %r524, 534103459;
	mul.hi.u32 	%r526, %r470, %r523;
	mul.lo.s32 	%r527, %r525, -845247145;
	xor.b32  	%r528, %r520, %r526;
	xor.b32  	%r529, %r528, -616729560;
	mul.hi.u32 	%r530, %r473, %r529;
	xor.b32  	%r531, %r527, %r530;
	xor.b32  	%r545, %r531, -1879880621;
$L__BB0_19:
	cvt.rn.f32.u32 	%f20, %r545;
	fma.rn.f32 	%f21, %f20, 0f2F800000, 0f2F000000;
	cvt.f64.f32 	%fd5, %f21;
	fma.rn.f64 	%fd6, %fd5, 0d4007FFFAC1D29DC7, 0dBFF0000000000000;
	cvt.rn.f32.f64 	%f22, %fd6;
	st.global.f32 	[%rd3+8], %f22;
	mov.b32 	%r532, 0;
	st.global.u32 	[%rd2+8], %r532;
	ret;

}
	// .globl	_Z17process_particlesmPfS_S_S_S_PPm
.visible .entry _Z17process_particlesmPfS_S_S_S_PPm(
	.param .u64 _Z17process_particlesmPfS_S_S_S_PPm_param_0,
	.param .u64 .ptr .align 1 _Z17process_particlesmPfS_S_S_S_PPm_param_1,
	.param .u64 .ptr .align 1 _Z17process_particlesmPfS_S_S_S_PPm_param_2,
	.param .u64 .ptr .align 1 _Z17process_particlesmPfS_S_S_S_PPm_param_3,
	.param .u64 .ptr .align 1 _Z17process_particlesmPfS_S_S_S_PPm_param_4,
	.param .u64 .ptr .align 1 _Z17process_particlesmPfS_S_S_S_PPm_param_5,
	.param .u64 .ptr .align 1 _Z17process_particlesmPfS_S_S_S_PPm_param_6
)
{
	.reg .pred 	%p<17>;
	.reg .b32 	%r<22>;
	.reg .b32 	%f<353>;
	.reg .b64 	%rd<120>;

	ld.param.u64 	%rd27, [_Z17process_particlesmPfS_S_S_S_PPm_param_0];
	ld.param.u64 	%rd29, [_Z17process_particlesmPfS_S_S_S_PPm_param_1];
	ld.param.u64 	%rd30, [_Z17process_particlesmPfS_S_S_S_PPm_param_2];
	ld.param.u64 	%rd31, [_Z17process_particlesmPfS_S_S_S_PPm_param_3];
	ld.param.u64 	%rd32, [_Z17process_particlesmPfS_S_S_S_PPm_param_6];
	cvta.to.global.u64 	%rd1, %rd31;
	cvta.to.global.u64 	%rd2, %rd30;
	cvta.to.global.u64 	%rd3, %rd29;
	cvta.to.global.u64 	%rd33, %rd32;
	mov.u32 	%r7, %ctaid.x;
	mov.u32 	%r8, %ntid.x;
	mov.u32 	%r9, %tid.x;
	mad.lo.s32 	%r1, %r7, %r8, %r9;
	mul.lo.s32 	%r2, %r1, 3;
	mul.wide.u32 	%rd34, %r2, 8;
	add.s64 	%rd35, %rd33, %rd34;
	ld.global.u32 	%r10, [%rd35+8];
	setp.ne.s32 	%p1, %r10, 0;
	@%p1 bra 	$L__BB1_11;
	mul.wide.u32 	%rd76, %r2, 4;
	add.s64 	%rd4, %rd2, %rd76;
	ld.global.f32 	%f1, [%rd4];
	ld.global.f32 	%f2, [%rd4+4];
	ld.global.f32 	%f3, [%rd4+8];
	setp.eq.s64 	%p10, %rd27, 0;
	mov.f32 	%f344, %f1;
	mov.f32 	%f345, %f2;
	mov.f32 	%f346, %f3;
	@%p10 bra 	$L__BB1_10;
	setp.lt.u64 	%p11, %rd27, 4;
	mov.b64 	%rd114, 0;
	mov.f32 	%f346, %f3;
	mov.f32 	%f345, %f2;
	mov.f32 	%f344, %f1;
	@%p11 bra 	$L__BB1_5;
	mov.b64 	%rd111, 0;
	mov.b32 	%r20, 6;
	and.b64  	%rd114, %rd27, -4;
	mov.u64 	%rd110, %rd3;
	mov.u64 	%rd112, %rd111;
	mov.f32 	%f346, %f3;
	mov.f32 	%f345, %f2;
	mov.f32 	%f344, %f1;
$L__BB1_4:
	.pragma "nounroll";
	ld.global.f32 	%f141, [%rd110];
	shl.b64 	%rd79, %rd111, 2;
	and.b64  	%rd80, %rd79, 17179869168;
	add.s64 	%rd81, %rd2, %rd80;
	ld.global.f32 	%f142, [%rd81];
	sub.f32 	%f143, %f142, %f1;
	ld.global.f32 	%f144, [%rd81+4];
	sub.f32 	%f145, %f144, %f2;
	ld.global.f32 	%f146, [%rd81+8];
	sub.f32 	%f147, %f146, %f3;
	mul.f32 	%f148, %f145, %f145;
	fma.rn.f32 	%f149, %f143, %f143, %f148;
	fma.rn.f32 	%f150, %f147, %f147, %f149;
	add.f32 	%f151, %f150, 0f3A83126F;
	sqrt.rn.f32 	%f152, %f151;
	rcp.rn.f32 	%f153, %f152;
	mul.f32 	%f154, %f143, 0f2E92BB58;
	mul.f32 	%f155, %f141, %f154;
	mul.f32 	%f156, %f155, %f153;
	mul.f32 	%f157, %f153, %f156;
	fma.rn.f32 	%f158, %f153, %f157, %f344;
	mul.f32 	%f159, %f145, 0f2E92BB58;
	mul.f32 	%f160, %f141, %f159;
	mul.f32 	%f161, %f160, %f153;
	mul.f32 	%f162, %f153, %f161;
	fma.rn.f32 	%f163, %f153, %f162, %f345;
	mul.f32 	%f164, %f147, 0f2E92BB58;
	mul.f32 	%f165, %f141, %f164;
	mul.f32 	%f166, %f153, %f165;
	mul.f32 	%f167, %f153, %f166;
	fma.rn.f32 	%f168, %f153, %f167, %f346;
	shl.b64 	%rd82, %rd112, 2;
	and.b64  	%rd83, %rd82, 17179869168;
	add.s64 	%rd84, %rd3, %rd83;
	ld.global.f32 	%f169, [%rd84+4];
	add.s32 	%r18, %r20, -3;
	mul.wide.u32 	%rd85, %r18, 4;
	add.s64 	%rd86, %rd2, %rd85;
	ld.global.f32 	%f170, [%rd86];
	sub.f32 	%f171, %f170, %f1;
	ld.global.f32 	%f172, [%rd86+4];
	sub.f32 	%f173, %f172, %f2;
	ld.global.f32 	%f174, [%rd86+8];
	sub.f32 	%f175, %f174, %f3;
	mul.f32 	%f176, %f173, %f173;
	fma.rn.f32 	%f177, %f171, %f171, %f176;
	fma.rn.f32 	%f178, %f175, %f175, %f177;
	add.f32 	%f179, %f178, 0f3A83126F;
	sqrt.rn.f32 	%f180, %f179;
	rcp.rn.f32 	%f181, %f180;
	mul.f32 	%f182, %f171, 0f2E92BB58;
	mul.f32 	%f183, %f169, %f182;
	mul.f32 	%f184, %f183, %f181;
	mul.f32 	%f185, %f181, %f184;
	fma.rn.f32 	%f186, %f181, %f185, %f158;
	mul.f32 	%f187, %f173, 0f2E92BB58;
	mul.f32 	%f188, %f169, %f187;
	mul.f32 	%f189, %f188, %f181;
	mul.f32 	%f190, %f181, %f189;
	fma.rn.f32 	%f191, %f181, %f190, %f163;
	mul.f32 	%f192, %f175, 0f2E92BB58;
	mul.f32 	%f193, %f169, %f192;
	mul.f32 	%f194, %f181, %f193;
	mul.f32 	%f195, %f181, %f194;
	fma.rn.f32 	%f196, %f181, %f195, %f168;
	ld.global.f32 	%f197, [%rd84+8];
	add.s32 	%r19, %r20, 3;
	mul.wide.u32 	%rd87, %r20, 4;
	add.s64 	%rd88, %rd2, %rd87;
	ld.global.f32 	%f198, [%rd88];
	sub.f32 	%f199, %f198, %f1;
	ld.global.f32 	%f200, [%rd88+4];
	sub.f32 	%f201, %f200, %f2;
	ld.global.f32 	%f202, [%rd88+8];
	sub.f32 	%f203, %f202, %f3;
	mul.f32 	%f204, %f201, %f201;
	fma.rn.f32 	%f205, %f199, %f199, %f204;
	fma.rn.f32 	%f206, %f203, %f203, %f205;
	add.f32 	%f207, %f206, 0f3A83126F;
	sqrt.rn.f32 	%f208, %f207;
	rcp.rn.f32 	%f209, %f208;
	mul.f32 	%f210, %f199, 0f2E92BB58;
	mul.f32 	%f211, %f197, %f210;
	mul.f32 	%f212, %f211, %f209;
	mul.f32 	%f213, %f209, %f212;
	fma.rn.f32 	%f214, %f209, %f213, %f186;
	mul.f32 	%f215, %f201, 0f2E92BB58;
	mul.f32 	%f216, %f197, %f215;
	mul.f32 	%f217, %f216, %f209;
	mul.f32 	%f218, %f209, %f217;
	fma.rn.f32 	%f219, %f209, %f218, %f191;
	mul.f32 	%f220, %f203, 0f2E92BB58;
	mul.f32 	%f221, %f197, %f220;
	mul.f32 	%f222, %f209, %f221;
	mul.f32 	%f223, %f209, %f222;
	fma.rn.f32 	%f224, %f209, %f223, %f196;
	ld.global.f32 	%f225, [%rd84+12];
	mul.wide.u32 	%rd89, %r19, 4;
	add.s64 	%rd90, %rd2, %rd89;
	ld.global.f32 	%f226, [%rd90];
	sub.f32 	%f227, %f226, %f1;
	ld.global.f32 	%f228, [%rd90+4];
	sub.f32 	%f229, %f228, %f2;
	ld.global.f32 	%f230, [%rd90+8];
	sub.f32 	%f231, %f230, %f3;
	mul.f32 	%f232, %f229, %f229;
	fma.rn.f32 	%f233, %f227, %f227, %f232;
	fma.rn.f32 	%f234, %f231, %f231, %f233;
	add.f32 	%f235, %f234, 0f3A83126F;
	sqrt.rn.f32 	%f236, %f235;
	rcp.rn.f32 	%f237, %f236;
	mul.f32 	%f238, %f227, 0f2E92BB58;
	mul.f32 	%f239, %f225, %f238;
	mul.f32 	%f240, %f239, %f237;
	mul.f32 	%f241, %f237, %f240;
	fma.rn.f32 	%f344, %f237, %f241, %f214;
	mul.f32 	%f242, %f229, 0f2E92BB58;
	mul.f32 	%f243, %f225, %f242;
	mul.f32 	%f244, %f243, %f237;
	mul.f32 	%f245, %f237, %f244;
	fma.rn.f32 	%f345, %f237, %f245, %f219;
	mul.f32 	%f246, %f231, 0f2E92BB58;
	mul.f32 	%f247, %f225, %f246;
	mul.f32 	%f248, %f237, %f247;
	mul.f32 	%f249, %f237, %f248;
	fma.rn.f32 	%f346, %f237, %f249, %f224;
	add.s64 	%rd112, %rd112, 4;
	sub.s64 	%rd91, %rd112, %rd114;
	add.s64 	%rd111, %rd111, 12;
	add.s32 	%r20, %r20, 12;
	add.s64 	%rd110, %rd110, 16;
	setp.ne.s64 	%p12, %rd91, 0;
	@%p12 bra 	$L__BB1_4;
$L__BB1_5:
	and.b64  	%rd13, %rd27, 3;
	setp.eq.s64 	%p13, %rd13, 0;
	@%p13 bra 	$L__BB1_10;
	setp.eq.s64 	%p14, %rd13, 1;
	@%p14 bra 	$L__BB1_8;
	shl.b64 	%rd92, %rd114, 2;
	add.s64 	%rd93, %rd3, %rd92;
	ld.global.f32 	%f251, [%rd93];
	mul.lo.s64 	%rd94, %rd114, 12;
	and.b64  	%rd95, %rd94, 17179869180;
	add.s64 	%rd96, %rd2, %rd95;
	ld.global.f32 	%f252, [%rd96];
	sub.f32 	%f253, %f252, %f1;
	ld.global.f32 	%f254, [%rd96+4];
	sub.f32 	%f255, %f254, %f2;
	ld.global.f32 	%f256, [%rd96+8];
	sub.f32 	%f257, %f256, %f3;
	mul.f32 	%f258, %f255, %f255;
	fma.rn.f32 	%f259, %f253, %f253, %f258;
	fma.rn.f32 	%f260, %f257, %f257, %f259;
	add.f32 	%f261, %f260, 0f3A83126F;
	sqrt.rn.f32 	%f262, %f261;
	rcp.rn.f32 	%f263, %f262;
	mul.f32 	%f264, %f253, 0f2E92BB58;
	mul.f32 	%f265, %f251, %f264;
	mul.f32 	%f266, %f265, %f263;
	mul.f32 	%f267, %f263, %f266;
	fma.rn.f32 	%f268, %f263, %f267, %f344;
	mul.f32 	%f269, %f255, 0f2E92BB58;
	mul.f32 	%f270, %f251, %f269;
	mul.f32 	%f271, %f270, %f263;
	mul.f32 	%f272, %f263, %f271;
	fma.rn.f32 	%f273, %f263, %f272, %f345;
	mul.f32 	%f274, %f257, 0f2E92BB58;
	mul.f32 	%f275, %f251, %f274;
	mul.f32 	%f276, %f263, %f275;
	mul.f32 	%f277, %f263, %f276;
	fma.rn.f32 	%f278, %f263, %f277, %f346;
	and.b64  	%rd97, %rd92, 17179869180;
	add.s64 	%rd98, %rd3, %rd97;
	ld.global.f32 	%f279, [%rd98+4];
	add.s64 	%rd99, %rd94, 12;
	and.b64  	%rd100, %rd99, 17179869180;
	add.s64 	%rd101, %rd2, %rd100;
	ld.global.f32 	%f280, [%rd101];
	sub.f32 	%f281, %f280, %f1;
	ld.global.f32 	%f282, [%rd101+4];
	sub.f32 	%f283, %f282, %f2;
	ld.global.f32 	%f284, [%rd101+8];
	sub.f32 	%f285, %f284, %f3;
	mul.f32 	%f286, %f283, %f283;
	fma.rn.f32 	%f287, %f281, %f281, %f286;
	fma.rn.f32 	%f288, %f285, %f285, %f287;
	add.f32 	%f289, %f288, 0f3A83126F;
	sqrt.rn.f32 	%f290, %f289;
	rcp.rn.f32 	%f291, %f290;
	mul.f32 	%f292, %f281, 0f2E92BB58;
	mul.f32 	%f293, %f279, %f292;
	mul.f32 	%f294, %f293, %f291;
	mul.f32 	%f295, %f291, %f294;
	fma.rn.f32 	%f344, %f291, %f295, %f268;
	mul.f32 	%f296, %f283, 0f2E92BB58;
	mul.f32 	%f297, %f279, %f296;
	mul.f32 	%f298, %f297, %f291;
	mul.f32 	%f299, %f291, %f298;
	fma.rn.f32 	%f345, %f291, %f299, %f273;
	mul.f32 	%f300, %f285, 0f2E92BB58;
	mul.f32 	%f301, %f279, %f300;
	mul.f32 	%f302, %f291, %f301;
	mul.f32 	%f303, %f291, %f302;
	fma.rn.f32 	%f346, %f291, %f303, %f278;
	add.s64 	%rd102, %rd114, 2;
	and.b64  	%rd114, %rd102, 4294967295;
$L__BB1_8:
	and.b64  	%rd103, %rd27, 1;
	setp.eq.b64 	%p15, %rd103, 1;
	not.pred 	%p16, %p15;
	@%p16 bra 	$L__BB1_10;
	shl.b64 	%rd104, %rd114, 2;
	add.s64 	%rd105, %rd3, %rd104;
	ld.global.f32 	%f304, [%rd105];
	mul.lo.s64 	%rd106, %rd114, 12;
	and.b64  	%rd107, %rd106, 17179869180;
	add.s64 	%rd108, %rd2, %rd107;
	ld.global.f32 	%f305, [%rd108];
	sub.f32 	%f306, %f305, %f1;
	ld.global.f32 	%f307, [%rd108+4];
	sub.f32 	%f308, %f307, %f2;
	ld.global.f32 	%f309, [%rd108+8];
	sub.f32 	%f310, %f309, %f3;
	mul.f32 	%f311, %f308, %f308;
	fma.rn.f32 	%f312, %f306, %f306, %f311;
	fma.rn.f32 	%f313, %f310, %f310, %f312;
	add.f32 	%f314, %f313, 0f3A83126F;
	sqrt.rn.f32 	%f315, %f314;
	rcp.rn.f32 	%f316, %f315;
	mul.f32 	%f317, %f306, 0f2E92BB58;
	mul.f32 	%f318, %f304, %f317;
	mul.f32 	%f319, %f318, %f316;
	mul.f32 	%f320, %f316, %f319;
	fma.rn.f32 	%f344, %f316, %f320, %f344;
	mul.f32 	%f321, %f308, 0f2E92BB58;
	mul.f32 	%f322, %f304, %f321;
	mul.f32 	%f323, %f322, %f316;
	mul.f32 	%f324, %f316, %f323;
	fma.rn.f32 	%f345, %f316, %f324, %f345;
	mul.f32 	%f325, %f310, 0f2E92BB58;
	mul.f32 	%f326, %f304, %f325;
	mul.f32 	%f327, %f316, %f326;
	mul.f32 	%f328, %f316, %f327;
	fma.rn.f32 	%f346, %f316, %f328, %f346;
$L__BB1_10:
	st.global.f32 	[%rd4], %f344;
	st.global.f32 	[%rd4+4], %f345;
	st.global.f32 	[%rd4+8], %f346;
	bra.uni 	$L__BB1_22;
$L__BB1_11:
	setp.ne.s32 	%p2, %r1, 0;
	@%p2 bra 	$L__BB1_22;
	setp.eq.s64 	%p3, %rd27, 0;
	@%p3 bra 	$L__BB1_21;
	setp.lt.u64 	%p4, %rd27, 4;
	mov.b64 	%rd119, 0;
	@%p4 bra 	$L__BB1_16;
	mov.b64 	%rd116, 0;
	mov.b32 	%r21, 6;
	and.b64  	%rd119, %rd27, -4;
	mov.u64 	%rd115, %rd3;
	mov.u64 	%rd117, %rd116;
$L__BB1_15:
	.pragma "nounroll";
	ld.global.f32 	%f44, [%rd115];
	shl.b64 	%rd38, %rd116, 2;
	and.b64  	%rd39, %rd38, 17179869168;
	add.s64 	%rd40, %rd2, %rd39;
	add.s64 	%rd41, %rd1, %rd39;
	ld.global.f32 	%f45, [%rd40];
	mul.f32 	%f46, %f45, 0f3DCCCCCD;
	st.global.f32 	[%rd41], %f46;
	ld.global.f32 	%f47, [%rd40+4];
	mul.f32 	%f48, %f47, 0f3DCCCCCD;
	st.global.f32 	[%rd41+4], %f48;
	ld.global.f32 	%f49, [%rd40+8];
	mul.f32 	%f50, %f49, 0f3DCCCCCD;
	st.global.f32 	[%rd41+8], %f50;
	mov.b32 	%r12, 0;
	st.global.u32 	[%rd40], %r12;
	st.global.u32 	[%rd40+4], %r12;
	st.global.u32 	[%rd40+8], %r12;
	ld.global.f32 	%f51, [%rd41];
	ld.global.f32 	%f52, [%rd41+4];
	mul.f32 	%f53, %f52, %f52;
	fma.rn.f32 	%f54, %f51, %f51, %f53;
	ld.global.f32 	%f55, [%rd41+8];
	fma.rn.f32 	%f56, %f55, %f55, %f54;
	fma.rn.f32 	%f57, %f44, %f56, %f352;
	shl.b64 	%rd42, %rd117, 2;
	and.b64  	%rd43, %rd42, 17179869168;
	add.s64 	%rd44, %rd3, %rd43;
	ld.global.f32 	%f58, [%rd44+4];
	add.s32 	%r13, %r21, -3;
	mul.wide.u32 	%rd45, %r13, 4;
	add.s64 	%rd46, %rd2, %rd45;
	add.s64 	%rd47, %rd1, %rd45;
	ld.global.f32 	%f59, [%rd46];
	mul.f32 	%f60, %f59, 0f3DCCCCCD;
	st.global.f32 	[%rd47], %f60;
	ld.global.f32 	%f61, [%rd46+4];
	mul.f32 	%f62, %f61, 0f3DCCCCCD;
	st.global.f32 	[%rd47+4], %f62;
	ld.global.f32 	%f63, [%rd46+8];
	mul.f32 	%f64, %f63, 0f3DCCCCCD;
	st.global.f32 	[%rd47+8], %f64;
	st.global.u32 	[%rd46], %r12;
	st.global.u32 	[%rd46+4], %r12;
	st.global.u32 	[%rd46+8], %r12;
	ld.global.f32 	%f65, [%rd47];
	ld.global.f32 	%f66, [%rd47+4];
	mul.f32 	%f67, %f66, %f66;
	fma.rn.f32 	%f68, %f65, %f65, %f67;
	ld.global.f32 	%f69, [%rd47+8];
	fma.rn.f32 	%f70, %f69, %f69, %f68;
	fma.rn.f32 	%f71, %f58, %f70, %f57;
	ld.global.f32 	%f72, [%rd44+8];
	add.s32 	%r14, %r21, 3;
	mul.wide.u32 	%rd48, %r21, 4;
	add.s64 	%rd49, %rd2, %rd48;
	add.s64 	%rd50, %rd1, %rd48;
	ld.global.f32 	%f73, [%rd49];
	mul.f32 	%f74, %f73, 0f3DCCCCCD;
	st.global.f32 	[%rd50], %f74;
	ld.global.f32 	%f75, [%rd49+4];
	mul.f32 	%f76, %f75, 0f3DCCCCCD;
	st.global.f32 	[%rd50+4], %f76;
	ld.global.f32 	%f77, [%rd49+8];
	mul.f32 	%f78, %f77, 0f3DCCCCCD;
	st.global.f32 	[%rd50+8], %f78;
	st.global.u32 	[%rd49], %r12;
	st.global.u32 	[%rd49+4], %r12;
	st.global.u32 	[%rd49+8], %r12;
	ld.global.f32 	%f79, [%rd50];
	ld.global.f32 	%f80, [%rd50+4];
	mul.f32 	%f81, %f80, %f80;
	fma.rn.f32 	%f82, %f79, %f79, %f81;
	ld.global.f32 	%f83, [%rd50+8];
	fma.rn.f32 	%f84, %f83, %f83, %f82;
	fma.rn.f32 	%f85, %f72, %f84, %f71;
	ld.global.f32 	%f86, [%rd44+12];
	mul.wide.u32 	%rd51, %r14, 4;
	add.s64 	%rd52, %rd2, %rd51;
	add.s64 	%rd53, %rd1, %rd51;
	ld.global.f32 	%f87, [%rd52];
	mul.f32 	%f88, %f87, 0f3DCCCCCD;
	st.global.f32 	[%rd53], %f88;
	ld.global.f32 	%f89, [%rd52+4];
	mul.f32 	%f90, %f89, 0f3DCCCCCD;
	st.global.f32 	[%rd53+4], %f90;
	ld.global.f32 	%f91, [%rd52+8];
	mul.f32 	%f92, %f91, 0f3DCCCCCD;
	st.global.f32 	[%rd53+8], %f92;
	st.global.u32 	[%rd52], %r12;
	st.global.u32 	[%rd52+4], %r12;
	st.global.u32 	[%rd52+8], %r12;
	ld.global.f32 	%f93, [%rd53];
	ld.global.f32 	%f94, [%rd53+4];
	mul.f32 	%f95, %f94, %f94;
	fma.rn.f32 	%f96, %f93, %f93, %f95;
	ld.global.f32 	%f97, [%rd53+8];
	fma.rn.f32 	%f98, %f97, %f97, %f96;
	fma.rn.f32 	%f352, %f86, %f98, %f85;
	add.s64 	%rd117, %rd117, 4;
	sub.s64 	%rd54, %rd117, %rd119;
	add.s64 	%rd116, %rd116, 12;
	add.s32 	%r21, %r21, 12;
	add.s64 	%rd115, %rd115, 16;
	setp.ne.s64 	%p5, %rd54, 0;
	@%p5 bra 	$L__BB1_15;
$L__BB1_16:
	and.b64  	%rd24, %rd27, 3;
	setp.eq.s64 	%p6, %rd24, 0;
	@%p6 bra 	$L__BB1_21;
	setp.eq.s64 	%p7, %rd24, 1;
	@%p7 bra 	$L__BB1_19;
	shl.b64 	%rd55, %rd119, 2;
	add.s64 	%rd56, %rd3, %rd55;
	ld.global.f32 	%f100, [%rd56];
	mul.lo.s64 	%rd57, %rd119, 12;
	and.b64  	%rd58, %rd57, 17179869180;
	add.s64 	%rd59, %rd2, %rd58;
	add.s64 	%rd60, %rd1, %rd58;
	ld.global.f32 	%f101, [%rd59];
	mul.f32 	%f102, %f101, 0f3DCCCCCD;
	st.global.f32 	[%rd60], %f102;
	ld.global.f32 	%f103, [%rd59+4];
	mul.f32 	%f104, %f103, 0f3DCCCCCD;
	st.global.f32 	[%rd60+4], %f104;
	ld.global.f32 	%f105, [%rd59+8];
	mul.f32 	%f106, %f105, 0f3DCCCCCD;
	st.global.f32 	[%rd60+8], %f106;
	mov.b32 	%r15, 0;
	st.global.u32 	[%rd59], %r15;
	st.global.u32 	[%rd59+4], %r15;
	st.global.u32 	[%rd59+8], %r15;
	ld.global.f32 	%f107, [%rd60];
	ld.global.f32 	%f108, [%rd60+4];
	mul.f32 	%f109, %f108, %f108;
	fma.rn.f32 	%f110, %f107, %f107, %f109;
	ld.global.f32 	%f111, [%rd60+8];
	fma.rn.f32 	%f112, %f111, %f111, %f110;
	fma.rn.f32 	%f113, %f100, %f112, %f352;
	and.b64  	%rd61, %rd55, 17179869180;
	add.s64 	%rd62, %rd3, %rd61;
	ld.global.f32 	%f114, [%rd62+4];
	add.s64 	%rd63, %rd57, 12;
	and.b64  	%rd64, %rd63, 17179869180;
	add.s64 	%rd65, %rd2, %rd64;
	add.s64 	%rd66, %rd1, %rd64;
	ld.global.f32 	%f115, [%rd65];
	mul.f32 	%f116, %f115, 0f3DCCCCCD;
	st.global.f32 	[%rd66], %f116;
	ld.global.f32 	%f117, [%rd65+4];
	mul.f32 	%f118, %f117, 0f3DCCCCCD;
	st.global.f32 	[%rd66+4], %f118;
	ld.global.f32 	%f119, [%rd65+8];
	mul.f32 	%f120, %f119, 0f3DCCCCCD;
	st.global.f32 	[%rd66+8], %f120;
	st.global.u32 	[%rd65], %r15;
	st.global.u32 	[%rd65+4], %r15;
	st.global.u32 	[%rd65+8], %r15;
	ld.global.f32 	%f121, [%rd66];
	ld.global.f32 	%f122, [%rd66+4];
	mul.f32 	%f123, %f122, %f122;
	fma.rn.f32 	%f124, %f121, %f121, %f123;
	ld.global.f32 	%f125, [%rd66+8];
	fma.rn.f32 	%f126, %f125, %f125, %f124;
	fma.rn.f32 	%f352, %f114, %f126, %f113;
	add.s64 	%rd67, %rd119, 2;
	and.b64  	%rd119, %rd67, 4294967295;
$L__BB1_19:
	and.b64  	%rd68, %rd27, 1;
	setp.eq.b64 	%p8, %rd68, 1;
	not.pred 	%p9, %p8;
	@%p9 bra 	$L__BB1_21;
	shl.b64 	%rd69, %rd119, 2;
	add.s64 	%rd70, %rd3, %rd69;
	ld.global.f32 	%f127, [%rd70];
	mul.lo.s64 	%rd71, %rd119, 12;
	and.b64  	%rd72, %rd71, 17179869180;
	add.s64 	%rd73, %rd2, %rd72;
	add.s64 	%rd74, %rd1, %rd72;
	ld.global.f32 	%f128, [%rd73];
	mul.f32 	%f129, %f128, 0f3DCCCCCD;
	st.global.f32 	[%rd74], %f129;
	ld.global.f32 	%f130, [%rd73+4];
	mul.f32 	%f131, %f130, 0f3DCCCCCD;
	st.global.f32 	[%rd74+4], %f131;
	ld.global.f32 	%f132, [%rd73+8];
	mul.f32 	%f133, %f132, 0f3DCCCCCD;
	st.global.f32 	[%rd74+8], %f133;
	mov.b32 	%r16, 0;
	st.global.u32 	[%rd73], %r16;
	st.global.u32 	[%rd73+4], %r16;
	st.global.u32 	[%rd73+8], %r16;
	ld.global.f32 	%f134, [%rd74];
	ld.global.f32 	%f135, [%rd74+4];
	mul.f32 	%f136, %f135, %f135;
	fma.rn.f32 	%f137, %f134, %f134, %f136;
	ld.global.f32 	%f138, [%rd74+8];
	fma.rn.f32 	%f139, %f138, %f138, %f137;
	fma.rn.f32 	%f352, %f127, %f139, %f352;
$L__BB1_21:
	ld.param.u64 	%rd109, [_Z17process_particlesmPfS_S_S_S_PPm_param_5];
	cvta.to.global.u64 	%rd75, %rd109;
	st.global.f32 	[%rd75], %f352;
$L__BB1_22:
	ret;

}


// ===== COMPILED SASS (sm_100) =====

	.target	sm_100

	.elftype	@"ET_EXEC"


//--------------------- .note.nv.tkinfo           --------------------------
	.section	.note.nv.tkinfo,"",@"SHT_NOTE"
	.sectionflags	@"SHF_NOTE_NV_TKINFO"
	.tkinfo
        /*0018*/ 	.word	0x00000002
        /*0030*/ 	.string	""
        /*0030*/ 	.string	"ptxas"
        /*0030*/ 	.string	"Cuda compilation tools, release 13.0, V13.0.88"
        /*0030*/ 	.string	"Build cuda_13.0.r13.0/compiler.36424714_0"
        /*0030*/ 	.string	"-arch sm_100 -m 64 "



//--------------------- .note.nv.cuinfo           --------------------------
	.section	.note.nv.cuinfo,"",@"SHT_NOTE"
	.sectionflags	@"SHF_NOTE_NV_CUINFO"
        /*0018*/ 	.short	0x0002
        /*001a*/ 	.short	0x0064
        /*001c*/ 	.short	0x0082
	.zero		2


//--------------------- .nv.info                  --------------------------
	.section	.nv.info,"",@"SHT_CUDA_INFO"
	.align	4


	//----- nvinfo : EIATTR_REGCOUNT
	.align		4
        /*0000*/ 	.byte	0x04, 0x2f
        /*0002*/ 	.short	(.L_10 - .L_9)
	.align		4
.L_9:
        /*0004*/ 	.word	index@(_Z13particle_initmPfS_S_S_)
        /*0008*/ 	.word	0x00000016


	//----- nvinfo : EIATTR_FRAME_SIZE
	.align		4
.L_10:
        /*000c*/ 	.byte	0x04, 0x11
        /*000e*/ 	.short	(.L_12 - .L_11)
	.align		4
.L_11:
        /*0010*/ 	.word	index@(_Z13particle_initmPfS_S_S_)
        /*0014*/ 	.word	0x00000000


	//----- nvinfo : EIATTR_REGCOUNT
	.align		4
.L_12:
        /*0018*/ 	.byte	0x04, 0x2f
        /*001a*/ 	.short	(.L_14 - .L_13)
	.align		4
.L_13:
        /*001c*/ 	.word	index@(_Z17process_particlesmPfS_S_S_S_PPm)
        /*0020*/ 	.word	0x00000028


	//----- nvinfo : EIATTR_FRAME_SIZE
	.align		4
.L_14:
        /*0024*/ 	.byte	0x04, 0x11
        /*0026*/ 	.short	(.L_16 - .L_15)
	.align		4
.L_15:
        /*0028*/ 	.word	index@($__internal_1_$__cuda_sm20_sqrt_rn_f32_slowpath)
        /*002c*/ 	.word	0x00000000


	//----- nvinfo : EIATTR_FRAME_SIZE
	.align		4
.L_16:
        /*0030*/ 	.byte	0x04, 0x11
        /*0032*/ 	.short	(.L_18 - .L_17)
	.align		4
.L_17:
        /*0034*/ 	.word	index@($__internal_0_$__cuda_sm20_rcp_rn_f32_slowpath)
        /*0038*/ 	.word	0x00000000


	//----- nvinfo : EIATTR_FRAME_SIZE
	.align		4
.L_18:
        /*003c*/ 	.byte	0x04, 0x11
        /*003e*/ 	.short	(.L_20 - .L_19)
	.align		4
.L_19:
        /*0040*/ 	.word	index@(_Z17process_particlesmPfS_S_S_S_PPm)
        /*0044*/ 	.word	0x00000000


	//----- nvinfo : EIATTR_MIN_STACK_SIZE
	.align		4
.L_20:
        /*0048*/ 	.byte	0x04, 0x12
        /*004a*/ 	.short	(.L_22 - .L_21)
	.align		4
.L_21:
        /*004c*/ 	.word	index@(_Z17process_particlesmPfS_S_S_S_PPm)
        /*0050*/ 	.word	0x00000000


	//----- nvinfo : EIATTR_MIN_STACK_SIZE
	.align		4
.L_22:
        /*0054*/ 	.byte	0x04, 0x12
        /*0056*/ 	.short	(.L_24 - .L_23)
	.align		4
.L_23:
        /*0058*/ 	.word	index@(_Z13particle_initmPfS_S_S_)
        /*005c*/ 	.word	0x00000000
.L_24:


//--------------------- .nv.compat                --------------------------
	.section	.nv.compat,"",@"SHT_CUDA_COMPAT_INFO"
	.align	4
        /*0000*/ 	.byte	0x02, 0x09, 0x00, 0x00, 0x02, 0x02, 0x01, 0x00, 0x02, 0x05, 0x05, 0x00, 0x03, 0x07, 0x01, 0x01
        /*0010*/ 	.byte	0x02, 0x03, 0x00, 0x00, 0x02, 0x06, 0x01, 0x00, 0x04, 0x0b, 0x08, 0x00, 0x01, 0x00, 0x00, 0x00
        /*0020*/ 	.byte	0x00, 0x00, 0x00, 0x00


//--------------------- .nv.info._Z17process_particlesmPfS_S_S_S_PPm --------------------------
	.section	.nv.info._Z17process_particlesmPfS_S_S_S_PPm,"",@"SHT_CUDA_INFO"
	.sectionflags	@""
	.align	4


	//----- nvinfo : EIATTR_CUDA_API_VERSION
	.align		4
        /*0000*/ 	.byte	0x04, 0x37
        /*0002*/ 	.short	(.L_26 - .L_25)
.L_25:
        /*0004*/ 	.word	0x00000082


	//----- nvinfo : EIATTR_KPARAM_INFO
	.align		4
.L_26:
        /*0008*/ 	.byte	0x04, 0x17
        /*000a*/ 	.short	(.L_28 - .L_27)
.L_27:
        /*000c*/ 	.word	0x00000000
        /*0010*/ 	.short	0x0006
        /*0012*/ 	.short	0x0030
        /*0014*/ 	.byte	0x00, 0xf5, 0x21, 0x00


	//----- nvinfo : EIATTR_KPARAM_INFO
	.align		4
.L_28:
        /*0018*/ 	.byte	0x04, 0x17
        /*001a*/ 	.short	(.L_30 - .L_29)
.L_29:
        /*001c*/ 	.word	0x00000000
        /*0020*/ 	.short	0x0005
        /*0022*/ 	.short	0x0028
        /*0024*/ 	.byte	0x00, 0xf5, 0x21, 0x00


	//----- nvinfo : EIATTR_KPARAM_INFO
	.align		4
.L_30:
        /*0028*/ 	.byte	0x04, 0x17
        /*002a*/ 	.short	(.L_32 - .L_31)
.L_31:
        /*002c*/ 	.word	0x00000000
        /*0030*/ 	.short	0x0004
        /*0032*/ 	.short	0x0020
        /*0034*/ 	.byte	0x00, 0xf5, 0x21, 0x00


	//----- nvinfo : EIATTR_KPARAM_INFO
	.align		4
.L_32:
        /*0038*/ 	.byte	0x04, 0x17
        /*003a*/ 	.short	(.L_34 - .L_33)
.L_33:
        /*003c*/ 	.word	0x00000000
        /*0040*/ 	.short	0x0003
        /*0042*/ 	.short	0x0018
        /*0044*/ 	.byte	0x00, 0xf5, 0x21, 0x00


	//----- nvinfo : EIATTR_KPARAM_INFO
	.align		4
.L_34:
        /*0048*/ 	.byte	0x04, 0x17
        /*004a*/ 	.short	(.L_36 - .L_35)
.L_35:
        /*004c*/ 	.word	0x00000000
        /*0050*/ 	.short	0x0002
        /*0052*/ 	.short	0x0010
        /*0054*/ 	.byte	0x00, 0xf5, 0x21, 0x00


	//----- nvinfo : EIATTR_KPARAM_INFO
	.align		4
.L_36:
        /*0058*/ 	.byte	0x04, 0x17
        /*005a*/ 	.short	(.L_38 - .L_37)
.L_37:
        /*005c*/ 	.word	0x00000000
        /*0060*/ 	.short	0x0001
        /*0062*/ 	.short	0x0008
        /*0064*/ 	.byte	0x00, 0xf5, 0x21, 0x00


	//----- nvinfo : EIATTR_KPARAM_INFO
	.align		4
.L_38:
        /*0068*/ 	.byte	0x04, 0x17
        /*006a*/ 	.short	(.L_40 - .L_39)
.L_39:
        /*006c*/ 	.word	0x00000000
        /*0070*/ 	.short	0x0000
        /*0072*/ 	.short	0x0000
        /*0074*/ 	.byte	0x00, 0xf0, 0x21, 0x00


	//----- nvinfo : EIATTR_SPARSE_MMA_MASK
	.align		4
.L_40:
        /*0078*/ 	.byte	0x03, 0x50
        /*007a*/ 	.short	0x0000


	//----- nvinfo : EIATTR_MAXREG_COUNT
	.align		4
        /*007c*/ 	.byte	0x03, 0x1b
        /*007e*/ 	.short	0x00ff


	//----- nvinfo : EIATTR_MERCURY_ISA_VERSION
	.align		4
        /*0080*/ 	.byte	0x03, 0x5f
        /*0082*/ 	.short	0x0101


	//----- nvinfo : EIATTR_VRC_CTA_INIT_COUNT
	.align		4
        /*0084*/ 	.byte	0x02, 0x4a
	.zero		1
	.zero		1


	//----- nvinfo : EIATTR_EXIT_INSTR_OFFSETS
	.align		4
        /*0088*/ 	.byte	0x04, 0x1c
        /*008a*/ 	.short	(.L_42 - .L_41)


	//   ....[0]....
.L_41:
        /*008c*/ 	.word	0x00001fc0


	//   ....[1]....
        /*0090*/ 	.word	0x00001fe0


	//   ....[2]....
        /*0094*/ 	.word	0x00003130


	//----- nvinfo : EIATTR_CRS_STACK_SIZE
	.align		4
.L_42:
        /*0098*/ 	.byte	0x04, 0x1e
        /*009a*/ 	.short	(.L_44 - .L_43)
.L_43:
        /*009c*/ 	.word	0x00000000


	//----- nvinfo : EIATTR_CBANK_PARAM_SIZE
	.align		4
.L_44:
        /*00a0*/ 	.byte	0x03, 0x19
        /*00a2*/ 	.short	0x0038


	//----- nvinfo : EIATTR_PARAM_CBANK
	.align		4
        /*00a4*/ 	.byte	0x04, 0x0a
        /*00a6*/ 	.short	(.L_46 - .L_45)
	.align		4
.L_45:
        /*00a8*/ 	.word	index@(.nv.constant0._Z17process_particlesmPfS_S_S_S_PPm)
        /*00ac*/ 	.short	0x0380
        /*00ae*/ 	.short	0x0038


	//----- nvinfo : EIATTR_SW_WAR
	.align		4
.L_46:
        /*00b0*/ 	.byte	0x04, 0x36
        /*00b2*/ 	.short	(.L_48 - .L_47)
.L_47:
        /*00b4*/ 	.word	0x00000008
.L_48:


//--------------------- .nv.info._Z13particle_initmPfS_S_S_ --------------------------
	.section	.nv.info._Z13particle_initmPfS_S_S_,"",@"SHT_CUDA_INFO"
	.sectionflags	@""
	.align	4


	//----- nvinfo : EIATTR_CUDA_API_VERSION
	.align		4
        /*0000*/ 	.byte	0x04, 0x37
        /*0002*/ 	.short	(.L_50 - .L_49)
.L_49:
        /*0004*/ 	.word	0x00000082


	//----- nvinfo : EIATTR_KPARAM_INFO
	.align		4
.L_50:
        /*0008*/ 	.byte	0x04, 0x17
        /*000a*/ 	.short	(.L_52 - .L_51)
.L_51:
        /*000c*/ 	.word	0x00000000
        /*0010*/ 	.short	0x0004
        /*0012*/ 	.short	0x0020
        /*0014*/ 	.byte	0x00, 0xf5, 0x21, 0x00


	//----- nvinfo : EIATTR_KPARAM_INFO
	.align		4
.L_52:
        /*0018*/ 	.byte	0x04, 0x17
        /*001a*/ 	.short	(.L_54 - .L_53)
.L_53:
        /*001c*/ 	.word	0x00000000
        /*0020*/ 	.short	0x0003
        /*0022*/ 	.short	0x0018
        /*0024*/ 	.byte	0x00, 0xf5, 0x21, 0x00


	//----- nvinfo : EIATTR_KPARAM_INFO
	.align		4
.L_54:
        /*0028*/ 	.byte	0x04, 0x17
        /*002a*/ 	.short	(.L_56 - .L_55)
.L_55:
        /*002c*/ 	.word	0x00000000
        /*0030*/ 	.short	0x0002
        /*0032*/ 	.short	0x0010
        /*0034*/ 	.byte	0x00, 0xf5, 0x21, 0x00


	//----- nvinfo : EIATTR_KPARAM_INFO
	.align		4
.L_56:
        /*0038*/ 	.byte	0x04, 0x17
        /*003a*/ 	.short	(.L_58 - .L_57)
.L_57:
        /*003c*/ 	.word	0x00000000
        /*0040*/ 	.short	0x0001
        /*0042*/ 	.short	0x0008
        /*0044*/ 	.byte	0x00, 0xf5, 0x21, 0x00


	//----- nvinfo : EIATTR_KPARAM_INFO
	.align		4
.L_58:
        /*0048*/ 	.byte	0x04, 0x17
        /*004a*/ 	.short	(.L_60 - .L_59)
.L_59:
        /*004c*/ 	.word	0x00000000
        /*0050*/ 	.short	0x0000
        /*0052*/ 	.short	0x0000
        /*0054*/ 	.byte	0x00, 0xf0, 0x21, 0x00


	//----- nvinfo : EIATTR_SPARSE_MMA_MASK
	.align		4
.L_60:
        /*0058*/ 	.byte	0x03, 0x50
        /*005a*/ 	.short	0x0000


	//----- nvinfo : EIATTR_MAXREG_COUNT
	.align		4
        /*005c*/ 	.byte	0x03, 0x1b
        /*005e*/ 	.short	0x00ff


	//----- nvinfo : EIATTR_MERCURY_ISA_VERSION
	.align		4
        /*0060*/ 	.byte	0x03, 0x5f
        /*0062*/ 	.short	0x0101


	//----- nvinfo : EIATTR_VRC_CTA_INIT_COUNT
	.align		4
        /*0064*/ 	.byte	0x02, 0x4a
	.zero		1
	.zero		1


	//----- nvinfo : EIATTR_EXIT_INSTR_OFFSETS
	.align		4
        /*0068*/ 	.byte	0x04, 0x1c
        /*006a*/ 	.short	(.L_62 - .L_61)


	//   ....[0]....
.L_61:
        /*006c*/ 	.word	0x00001790


	//----- nvinfo : EIATTR_CRS_STACK_SIZE
	.align		4
.L_62:
        /*0070*/ 	.byte	0x04, 0x1e
        /*0072*/ 	.short	(.L_64 - .L_63)
.L_63:
        /*0074*/ 	.word	0x00000000


	//----- nvinfo : EIATTR_CBANK_PARAM_SIZE
	.align		4
.L_64:
        /*0078*/ 	.byte	0x03, 0x19
        /*007a*/ 	.short	0x0028


	//----- nvinfo : EIATTR_PARAM_CBANK
	.align		4
        /*007c*/ 	.byte	0x04, 0x0a
        /*007e*/ 	.short	(.L_66 - .L_65)
	.align		4
.L_65:
        /*0080*/ 	.word	index@(.nv.constant0._Z13particle_initmPfS_S_S_)
        /*0084*/ 	.short	0x0380
        /*0086*/ 	.short	0x0028


	//----- nvinfo : EIATTR_SW_WAR
	.align		4
.L_66:
        /*0088*/ 	.byte	0x04, 0x36
        /*008a*/ 	.short	(.L_68 - .L_67)
.L_67:
        /*008c*/ 	.word	0x00000008
.L_68:


//--------------------- .nv.callgraph             --------------------------
	.section	.nv.callgraph,"",@"SHT_CUDA_CALLGRAPH"
	.align	4
	.sectionentsize	8
	.align		4
        /*0000*/ 	.word	0x00000000
	.align		4
        /*0004*/ 	.word	0xffffffff
	.align		4
        /*0008*/ 	.word	0x00000000
	.align		4
        /*000c*/ 	.word	0xfffffffe
	.align		4
        /*0010*/ 	.word	0x00000000
	.align		4
        /*0014*/ 	.word	0xfffffffd
	.align		4
        /*0018*/ 	.word	0x00000000
	.align		4
        /*001c*/ 	.word	0xfffffffc


//--------------------- .nv.constant4             --------------------------
	.section	.nv.constant4,"a",@progbits
	.align	8
	.align		8
.nv.constant4:
        /*0000*/ 	.dword	precalc_xorwow_matrix
	.align		8
        /*0008*/ 	.dword	precalc_xorwow_offset_matrix
	.align		8
        /*0010*/ 	.dword	mrg32k3aM1
	.align		8
        /*0018*/ 	.dword	mrg32k3aM2
	.align		8
        /*0020*/ 	.dword	mrg32k3aM1SubSeq
	.align		8
        /*0028*/ 	.dword	mrg32k3aM2SubSeq
	.align		8
        /*0030*/ 	.dword	mrg32k3aM1Seq
	.align		8
        /*0038*/ 	.dword	mrg32k3aM2Seq


//--------------------- .nv.constant3             --------------------------
	.section	.nv.constant3,"a",@progbits
	.align	8
.nv.constant3:
	.type		__cr_lgamma_table,@object
	.size		__cr_lgamma_table,(.L_8 - __cr_lgamma_table)
__cr_lgamma_table:
        /*0000*/ 	.byte	0x00, 0x00, 0x00, 0x00, 0x00, 0x00, 0x00, 0x00, 0x00, 0x00, 0x00, 0x00, 0x00, 0x00, 0x00, 0x00
        /*0010*/ 	.byte	0xef, 0x39, 0xfa, 0xfe, 0x42, 0x2e, 0xe6, 0x3f, 0x02, 0x20, 0x2a, 0xfa, 0x0b, 0xab, 0xfc, 0x3f
        /*0020*/ 	.byte	0xf9, 0x2c, 0x92, 0x7c, 0xa7, 0x6c, 0x09, 0x40, 0xc9, 0x79, 0x44, 0x3c, 0x64, 0x26, 0x13, 0x40
        /*0030*/ 	.byte	0xca, 0x01, 0xcf, 0x3a, 0x27, 0x51, 0x1a, 0x40, 0x30, 0xcc, 0x2d, 0xf3, 0xe1, 0x0c, 0x21, 0x40
        /*0040*/ 	.byte	0x0d, 0xb7, 0xfc, 0x82, 0x8e, 0x35, 0x25, 0x40
.L_8:


//--------------------- .text._Z17process_particlesmPfS_S_S_S_PPm --------------------------
	.section	.text._Z17process_particlesmPfS_S_S_S_PPm,"ax",@progbits
	.align	128
        .global         _Z17process_particlesmPfS_S_S_S_PPm
        .type           _Z17process_particlesmPfS_S_S_S_PPm,@function
        .size           _Z17process_particlesmPfS_S_S_S_PPm,(.L_x_71 - _Z17process_particlesmPfS_S_S_S_PPm)
        .other          _Z17process_particlesmPfS_S_S_S_PPm,@"STO_CUDA_ENTRY STV_DEFAULT"
_Z17process_particlesmPfS_S_S_S_PPm:
.text._Z17process_particlesmPfS_S_S_S_PPm:
[----:B------:R-:W-:Y:S01]  /*0000*/  LDC R1, c[0x0][0x37c] ;  /* 0x0000df00ff017b82 */ /* 0x000fe20000000800 */
[----:B------:R-:W0:Y:S07]  /*0010*/  S2R R5, SR_TID.X ;  /* 0x0000000000057919 */ /* 0x000e2e0000002100 */
[----:B------:R-:W0:Y:S01]  /*0020*/  S2UR UR4, SR_CTAID.X ;  /* 0x00000000000479c3 */ /* 0x000e220000002500 */
[----:B------:R-:W1:Y:S01]  /*0030*/  LDCU.64 UR16, c[0x0][0x358] ;  /* 0x00006b00ff1077ac */ /* 0x000e620008000a00 */
[----:B------:R-:W2:Y:S06]  /*0040*/  LDCU.64 UR18, c[0x0][0x388] ;  /* 0x00007100ff1277ac */ /* 0x000eac0008000a00 */
[----:B------:R-:W0:Y:S01]  /*0050*/  LDC R0, c[0x0][0x360] ;  /* 0x0000d800ff007b82 */ /* 0x000e220000000800 */
[----:B------:R-:W3:Y:S07]  /*0060*/  LDCU.64 UR20, c[0x0][0x390] ;  /* 0x00007200ff1477ac */ /* 0x000eee0008000a00 */
[----:B------:R-:W4:Y:S01]  /*0070*/  LDC.64 R2, c[0x0][0x3b0] ;  /* 0x0000ec00ff027b82 */ /* 0x000f220000000a00 */
[----:B0-----:R-:W-:-:S05]  /*0080*/  IMAD R0, R0, UR4, R5 ;  /* 0x0000000400007c24 */ /* 0x001fca000f8e0205 */
[----:B------:R-:W-:-:S05]  /*0090*/  LEA R5, R0, R0, 0x1 ;  /* 0x0000000000057211 */ /* 0x000fca00078e08ff */
[----:B----4-:R-:W-:-:S06]  /*00a0*/  IMAD.WIDE.U32 R2, R5, 0x8, R2 ;  /* 0x0000000805027825 */ /* 0x010fcc00078e0002 */
[----:B-1----:R-:W4:Y:S02]  /*00b0*/  LDG.E R2, desc[UR16][R2.64+0x8] ;  /* 0x0000081002027981 */ /* 0x002f24000c1e1900 */
[----:B----4-:R-:W-:-:S13]  /*00c0*/  ISETP.NE.AND P0, PT, R2, RZ, PT ;  /* 0x000000ff0200720c */ /* 0x010fda0003f05270 */
[----:B--23--:R-:W-:Y:S05]  /*00d0*/  @P0 BRA `(.L_x_0) ;  /* 0x0000001c00bc0947 */ /* 0x00cfea0003800000 */
[----:B------:R-:W0:Y:S01]  /*00e0*/  LDC.64 R20, c[0x0][0x390] ;  /* 0x0000e400ff147b82 */ /* 0x000e220000000a00 */
[----:B------:R-:W1:Y:S01]  /*00f0*/  LDCU.64 UR4, c[0x0][0x380] ;  /* 0x00007000ff0477ac */ /* 0x000e620008000a00 */
[----:B0-----:R-:W-:-:S05]  /*0100*/  IMAD.WIDE.U32 R20, R5, 0x4, R20 ;  /* 0x0000000405147825 */ /* 0x001fca00078e0014 */
[----:B------:R-:W2:Y:S04]  /*0110*/  LDG.E R3, desc[UR16][R20.64] ;  /* 0x0000001014037981 */ /* 0x000ea8000c1e1900 */
[----:B------:R-:W3:Y:S04]  /*0120*/  LDG.E R4, desc[UR16][R20.64+0x4] ;  /* 0x0000041014047981 */ /* 0x000ee8000c1e1900 */
[----:B------:R-:W4:Y:S01]  /*0130*/  LDG.E R5, desc[UR16][R20.64+0x8] ;  /* 0x0000081014057981 */ /* 0x000f22000c1e1900 */
[----:B-1----:R-:W-:-:S04]  /*0140*/  UISETP.NE.U32.AND UP0, UPT, UR4, URZ, UPT ;  /* 0x000000ff0400728c */ /* 0x002fc8000bf05070 */
[----:B------:R-:W-:Y:S01]  /*0150*/  UISETP.NE.AND.EX UP0, UPT, UR5, URZ, UPT, UP0 ;  /* 0x000000ff0500728c */ /* 0x000fe2000bf05300 */
[----:B--2---:R-:W-:Y:S02]  /*0160*/  MOV R29, R3 ;  /* 0x00000003001d7202 */ /* 0x004fe40000000f00 */
[----:B---3--:R-:W-:Y:S02]  /*0170*/  MOV R27, R4 ;  /* 0x00000004001b7202 */ /* 0x008fe40000000f00 */
[----:B----4-:R-:W-:-:S04]  /*0180*/  MOV R25, R5 ;  /* 0x0000000500197202 */ /* 0x010fc80000000f00 */
[----:B------:R-:W-:Y:S05]  /*0190*/  BRA.U !UP0, `(.L_x_1) ;  /* 0x0000001d087c7547 */ /* 0x000fea000b800000 */
[----:B------:R-:W-:Y:S01]  /*01a0*/  UISETP.GE.U32.AND UP0, UPT, UR4, 0x4, UPT ;  /* 0x000000040400788c */ /* 0x000fe2000bf06070 */
[----:B------:R-:W-:Y:S02]  /*01b0*/  CS2R R6, SRZ ;  /* 0x0000000000067805 */ /* 0x000fe4000001ff00 */
[----:B------:R-:W-:Y:S01]  /*01c0*/  MOV R25, R5 ;  /* 0x0000000500197202 */ /* 0x000fe20000000f00 */
[----:B------:R-:W-:Y:S01]  /*01d0*/  UISETP.GE.U32.AND.EX UP0, UPT, UR5, URZ, UPT, UP0 ;  /* 0x000000ff0500728c */ /* 0x000fe2000bf06100 */
[----:B------:R-:W-:Y:S02]  /*01e0*/  MOV R27, R4 ;  /* 0x00000004001b7202 */ /* 0x000fe40000000f00 */
[----:B------:R-:W-:-:S06]  /*01f0*/  MOV R29, R3 ;  /* 0x00000003001d7202 */ /* 0x000fcc0000000f00 */
[----:B------:R-:W-:Y:S05]  /*0200*/  BRA.U !UP0, `(.L_x_2) ;  /* 0x00000011080c7547 */ /* 0x000fea000b800000 */
[----:B------:R-:W0:Y:S01]  /*0210*/  LDCU.64 UR6, c[0x0][0x388] ;  /* 0x00007100ff0677ac */ /* 0x000e220008000a00 */
[----:B------:R-:W-:Y:S01]  /*0220*/  HFMA2 R12, -RZ, RZ, 0, 3.5762786865234375e-07 ;  /* 0x00000006ff0c7431 */ /* 0x000fe200000001ff */
[----:B------:R-:W-:Y:S01]  /*0230*/  CS2R R10, SRZ ;  /* 0x00000000000a7805 */ /* 0x000fe2000001ff00 */
[----:B------:R-:W-:Y:S01]  /*0240*/  HFMA2 R14, -RZ, RZ, 0, 0 ;  /* 0x00000000ff0e7431 */ /* 0x000fe200000001ff */
[----:B------:R-:W1:Y:S01]  /*0250*/  LDCU UR5, c[0x0][0x384] ;  /* 0x00007080ff0577ac */ /* 0x000e620008000800 */
[----:B------:R-:W-:Y:S02]  /*0260*/  MOV R13, RZ ;  /* 0x000000ff000d7202 */ /* 0x000fe40000000f00 */
[----:B------:R-:W-:Y:S01]  /*0270*/  MOV R25, R5 ;  /* 0x0000000500197202 */ /* 0x000fe20000000f00 */
[----:B------:R-:W-:Y:S01]  /*0280*/  ULOP3.LUT UR4, UR4, 0xfffffffc, URZ, 0xc0, !UPT ;  /* 0xfffffffc04047892 */ /* 0x000fe2000f8ec0ff */
[----:B------:R-:W-:Y:S02]  /*0290*/  MOV R27, R4 ;  /* 0x00000004001b7202 */ /* 0x000fe40000000f00 */
[----:B------:R-:W-:-:S03]  /*02a0*/  MOV R29, R3 ;  /* 0x00000003001d7202 */ /* 0x000fc60000000f00 */
[----:B------:R-:W-:Y:S02]  /*02b0*/  MOV R6, UR4 ;  /* 0x0000000400067c02 */ /* 0x000fe40008000f00 */
[----:B0-----:R-:W-:Y:S02]  /*02c0*/  MOV R8, UR6 ;  /* 0x0000000600087c02 */ /* 0x001fe40008000f00 */
[----:B------:R-:W-:Y:S02]  /*02d0*/  MOV R9, UR7 ;  /* 0x0000000700097c02 */ /* 0x000fe40008000f00 */
[----:B-1----:R-:W-:-:S07]  /*02e0*/  MOV R7, UR5 ;  /* 0x0000000500077c02 */ /* 0x002fce0008000f00 */
.L_x_27:
[C---:B------:R-:W-:Y:S01]  /*02f0*/  SHF.L.U32 R16, R10.reuse, 0x2, RZ ;  /* 0x000000020a107819 */ /* 0x040fe200000006ff */
[----:B------:R0:W5:Y:S01]  /*0300*/  LDG.E R28, desc[UR16][R8.64] ;  /* 0x00000010081c7981 */ /* 0x000162000c1e1900 */
[----:B------:R-:W-:Y:S02]  /*0310*/  SHF.L.U64.HI R0, R10, 0x2, R11 ;  /* 0x000000020a007819 */ /* 0x000fe4000001020b */
[----:B------:R-:W-:Y:S02]  /*0320*/  LOP3.LUT R16, R16, 0xfffffff0, RZ, 0xc0, !PT ;  /* 0xfffffff010107812 */ /* 0x000fe400078ec0ff */
[----:B------:R-:W-:Y:S02]  /*0330*/  LOP3.LUT R0, R0, 0x3, RZ, 0xc0, !PT ;  /* 0x0000000300007812 */ /* 0x000fe400078ec0ff */
[----:B------:R-:W-:-:S04]  /*0340*/  IADD3 R16, P0, PT, R16, UR20, RZ ;  /* 0x0000001410107c10 */ /* 0x000fc8000ff1e0ff */
[----:B------:R-:W-:-:S05]  /*0350*/  IADD3.X R17, PT, PT, R0, UR21, RZ, P0, !PT ;  /* 0x0000001500117c10 */ /* 0x000fca00087fe4ff */
[----:B------:R-:W2:Y:S04]  /*0360*/  LDG.E R23, desc[UR16][R16.64+0x4] ;  /* 0x0000041010177981 */ /* 0x000ea8000c1e1900 */
[----:B------:R-:W3:Y:S04]  /*0370*/  LDG.E R26, desc[UR16][R16.64] ;  /* 0x00000010101a7981 */ /* 0x000ee8000c1e1900 */
[----:B------:R-:W4:Y:S01]  /*0380*/  LDG.E R24, desc[UR16][R16.64+0x8] ;  /* 0x0000081010187981 */ /* 0x000f22000c1e1900 */
[----:B------:R-:W-:Y:S01]  /*0390*/  BSSY.RECONVERGENT B0, `(.L_x_3) ;  /* 0x0000015000007945 */ /* 0x000fe20003800200 */
[----:B--2---:R-:W-:Y:S01]  /*03a0*/  FADD R23, -R4, R23 ;  /* 0x0000001704177221 */ /* 0x004fe20000000100 */
[----:B---3--:R-:W-:-:S03]  /*03b0*/  FADD R26, -R3, R26 ;  /* 0x0000001a031a7221 */ /* 0x008fc60000000100 */
[----:B------:R-:W-:Y:S01]  /*03c0*/  FMUL R15, R23, R23 ;  /* 0x00000017170f7220 */ /* 0x000fe20000400000 */
[----:B----4-:R-:W-:-:S03]  /*03d0*/  FADD R24, -R5, R24 ;  /* 0x0000001805187221 */ /* 0x010fc60000000100 */
[----:B------:R-:W-:-:S04]  /*03e0*/  FFMA R15, R26, R26, R15 ;  /* 0x0000001a1a0f7223 */ /* 0x000fc8000000000f */
[----:B------:R-:W-:-:S04]  /*03f0*/  FFMA R15, R24, R24, R15 ;  /* 0x00000018180f7223 */ /* 0x000fc8000000000f */
[----:B------:R-:W-:-:S05]  /*0400*/  FADD R15, R15, 0.0010000000474974513054 ;  /* 0x3a83126f0f0f7421 */ /* 0x000fca0000000000 */
[----:B------:R-:W-:Y:S01]  /*0410*/  IADD3 R0, PT, PT, R15, -0xd000000, RZ ;  /* 0xf30000000f007810 */ /* 0x000fe20007ffe0ff */
[----:B------:R0:W1:Y:S03]  /*0420*/  MUFU.RSQ R2, R15 ;  /* 0x0000000f00027308 */ /* 0x0000660000001400 */
[----:B------:R-:W-:-:S13]  /*0430*/  ISETP.GT.U32.AND P0, PT, R0, 0x727fffff, PT ;  /* 0x727fffff0000780c */ /* 0x000fda0003f04070 */
[----:B0-----:R-:W-:Y:S05]  /*0440*/  @!P0 BRA `(.L_x_4) ;  /* 0x0000000000148947 */ /* 0x001fea0003800000 */
[----:B-1----:R-:W-:Y:S02]  /*0450*/  MOV R2, R15 ;  /* 0x0000000f00027202 */ /* 0x002fe40000000f00 */
[----:B------:R-:W-:-:S07]  /*0460*/  MOV R0, 0x480 ;  /* 0x0000048000007802 */ /* 0x000fce0000000f00 */
[----:B-----5:R-:W-:Y:S05]  /*0470*/  CALL.REL.NOINC `($__internal_1_$__cuda_sm20_sqrt_rn_f32_slowpath) ;  /* 0x0000003000047944 */ /* 0x020fea0003c00000 */
[----:B------:R-:W-:Y:S01]  /*0480*/  MOV R0, R34 ;  /* 0x0000002200007202 */ /* 0x000fe20000000f00 */
[----:B------:R-:W-:Y:S06]  /*0490*/  BRA `(.L_x_5) ;  /* 0x0000000000107947 */ /* 0x000fec0003800000 */
.L_x_4:
[----:B-1----:R-:W-:Y:S01]  /*04a0*/  FMUL.FTZ R0, R15, R2 ;  /* 0x000000020f007220 */ /* 0x002fe20000410000 */
[----:B------:R-:W-:-:S03]  /*04b0*/  FMUL.FTZ R2, R2, 0.5 ;  /* 0x3f00000002027820 */ /* 0x000fc60000410000 */
[----:B------:R-:W-:-:S04]  /*04c0*/  FFMA R15, -R0, R0, R15 ;  /* 0x00000000000f7223 */ /* 0x000fc8000000010f */
[----:B------:R-:W-:-:S07]  /*04d0*/  FFMA R0, R15, R2, R0 ;  /* 0x000000020f007223 */ /* 0x000fce0000000000 */
.L_x_5:
[----:B------:R-:W-:Y:S05]  /*04e0*/  BSYNC.RECONVERGENT B0 ;  /* 0x0000000000007941 */ /* 0x000fea0003800200 */
.L_x_3:
[----:B------:R-:W-:Y:S01]  /*04f0*/  IADD3 R2, PT, PT, R0, 0x1800000, RZ ;  /* 0x0180000000027810 */ /* 0x000fe20007ffe0ff */
[----:B------:R-:W-:Y:S03]  /*0500*/  BSSY.RECONVERGENT B0, `(.L_x_6) ;  /* 0x000000b000007945 */ /* 0x000fe60003800200 */
[----:B------:R-:W-:-:S04]  /*0510*/  LOP3.LUT R2, R2, 0x7f800000, RZ, 0xc0, !PT ;  /* 0x7f80000002027812 */ /* 0x000fc800078ec0ff */
[----:B------:R-:W-:-:S13]  /*0520*/  ISETP.GT.U32.AND P0, PT, R2, 0x1ffffff, PT ;  /* 0x01ffffff0200780c */ /* 0x000fda0003f04070 */
[----:B------:R-:W-:Y:S05]  /*0530*/  @P0 BRA `(.L_x_7) ;  /* 0x00000000000c0947 */ /* 0x000fea0003800000 */
[----:B------:R-:W-:-:S07]  /*0540*/  MOV R2, 0x560 ;  /* 0x0000056000027802 */ /* 0x000fce0000000f00 */
[----:B-----5:R-:W-:Y:S05]  /*0550*/  CALL.REL.NOINC `($__internal_0_$__cuda_sm20_rcp_rn_f32_slowpath) ;  /* 0x0000002800f87944 */ /* 0x020fea0003c00000 */
[----:B------:R-:W-:Y:S05]  /*0560*/  BRA `(.L_x_8) ;  /* 0x0000000000107947 */ /* 0x000fea0003800000 */
.L_x_7:
[----:B------:R-:W0:Y:S02]  /*0570*/  MUFU.RCP R15, R0 ;  /* 0x00000000000f7308 */ /* 0x000e240000001000 */
[----:B0-----:R-:W-:-:S04]  /*0580*/  FFMA R2, R15, R0, -1 ;  /* 0xbf8000000f027423 */ /* 0x001fc80000000000 */
[----:B------:R-:W-:-:S04]  /*0590*/  FADD.FTZ R2, -R2, -RZ ;  /* 0x800000ff02027221 */ /* 0x000fc80000010100 */
[----:B------:R-:W-:-:S07]  /*05a0*/  FFMA R32, R15, R2, R15 ;  /* 0x000000020f207223 */ /* 0x000fce000000000f */
.L_x_8:
[----:B------:R-:W-:Y:S05]  /*05b0*/  BSYNC.RECONVERGENT B0 ;  /* 0x0000000000007941 */ /* 0x000fea0003800200 */
.L_x_6:
[----:B------:R-:W0:Y:S01]  /*05c0*/  LDC.64 R16, c[0x0][0x390] ;  /* 0x0000e400ff107b82 */ /* 0x000e220000000a00 */
[----:B------:R-:W-:-:S05]  /*05d0*/  IADD3 R31, PT, PT, R12, -0x3, RZ ;  /* 0xfffffffd0c1f7810 */ /* 0x000fca0007ffe0ff */
[----:B0-----:R-:W-:-:S05]  /*05e0*/  IMAD.WIDE.U32 R30, R31, 0x4, R16 ;  /* 0x000000041f1e7825 */ /* 0x001fca00078e0010 */
[----:B------:R-:W2:Y:S04]  /*05f0*/  LDG.E R17, desc[UR16][R30.64+0x4] ;  /* 0x000004101e117981 */ /* 0x000ea8000c1e1900 */
[----:B------:R-:W3:Y:S04]  /*0600*/  LDG.E R0, desc[UR16][R30.64] ;  /* 0x000000101e007981 */ /* 0x000ee8000c1e1900 */
[----:B------:R0:W4:Y:S01]  /*0610*/  LDG.E R22, desc[UR16][R30.64+0x8] ;  /* 0x000008101e167981 */ /* 0x000122000c1e1900 */
[C---:B------:R-:W-:Y:S02]  /*0620*/  SHF.L.U32 R18, R13.reuse, 0x2, RZ ;  /* 0x000000020d127819 */ /* 0x040fe400000006ff */
[----:B------:R-:W-:-:S02]  /*0630*/  SHF.L.U64.HI R2, R13, 0x2, R14 ;  /* 0x000000020d027819 */ /* 0x000fc4000001020e */
[----:B------:R-:W-:Y:S02]  /*0640*/  LOP3.LUT R18, R18, 0xfffffff0, RZ, 0xc0, !PT ;  /* 0xfffffff012127812 */ /* 0x000fe400078ec0ff */
[----:B------:R-:W-:Y:S02]  /*0650*/  LOP3.LUT R2, R2, 0x3, RZ, 0xc0, !PT ;  /* 0x0000000302027812 */ /* 0x000fe400078ec0ff */
[----:B------:R-:W-:-:S04]  /*0660*/  IADD3 R18, P0, PT, R18, UR18, RZ ;  /* 0x0000001212127c10 */ /* 0x000fc8000ff1e0ff */
[----:B------:R-:W-:-:S05]  /*0670*/  IADD3.X R19, PT, PT, R2, UR19, RZ, P0, !PT ;  /* 0x0000001302137c10 */ /* 0x000fca00087fe4ff */
[----:B------:R1:W5:Y:S01]  /*0680*/  LDG.E R15, desc[UR16][R18.64+0x4] ;  /* 0x00000410120f7981 */ /* 0x000362000c1e1900 */
[----:B0-----:R-:W-:Y:S01]  /*0690*/  FMUL R31, R26, 6.6725902581055152041e-11 ;  /* 0x2e92bb581a1f7820 */ /* 0x001fe20000400000 */
[----:B------:R-:W-:Y:S01]  /*06a0*/  FMUL R23, R23, 6.6725902581055152041e-11 ;  /* 0x2e92bb5817177820 */ /* 0x000fe20000400000 */
[----:B------:R-:W-:Y:S01]  /*06b0*/  FMUL R35, R24, 6.6725902581055152041e-11 ;  /* 0x2e92bb5818237820 */ /* 0x000fe20000400000 */
[----:B------:R-:W-:Y:S01]  /*06c0*/  BSSY.RECONVERGENT B0, `(.L_x_9) ;  /* 0x0000020000007945 */ /* 0x000fe20003800200 */
[C---:B-----5:R-:W-:Y:S02]  /*06d0*/  FMUL R31, R28.reuse, R31 ;  /* 0x0000001f1c1f7220 */ /* 0x060fe40000400000 */
[----:B------:R-:W-:-:S04]  /*06e0*/  FMUL R35, R28, R35 ;  /* 0x000000231c237220 */ /* 0x000fc80000400000 */
[----:B------:R-:W-:-:S04]  /*06f0*/  FMUL R35, R35, R32 ;  /* 0x0000002023237220 */ /* 0x000fc80000400000 */
[----:B------:R-:W-:-:S04]  /*0700*/  FMUL R26, R35, R32 ;  /* 0x00000020231a7220 */ /* 0x000fc80000400000 */
[----:B------:R-:W-:Y:S01]  /*0710*/  FFMA R25, R26, R32, R25 ;  /* 0x000000201a197223 */ /* 0x000fe20000000019 */
[----:B--2---:R-:W-:Y:S01]  /*0720*/  FADD R16, -R4, R17 ;  /* 0x0000001104107221 */ /* 0x004fe20000000100 */
[----:B---3--:R-:W-:-:S03]  /*0730*/  FADD R17, -R3, R0 ;  /* 0x0000000003117221 */ /* 0x008fc60000000100 */
[----:B------:R-:W-:Y:S01]  /*0740*/  FMUL R0, R16, R16 ;  /* 0x0000001010007220 */ /* 0x000fe20000400000 */
[----:B----4-:R-:W-:-:S03]  /*0750*/  FADD R22, -R5, R22 ;  /* 0x0000001605167221 */ /* 0x010fc60000000100 */
[----:B------:R-:W-:-:S04]  /*0760*/  FFMA R33, R17, R17, R0 ;  /* 0x0000001111217223 */ /* 0x000fc80000000000 */
[----:B------:R-:W-:Y:S01]  /*0770*/  FFMA R2, R22, R22, R33 ;  /* 0x0000001616027223 */ /* 0x000fe20000000021 */
[----:B------:R-:W-:Y:S01]  /*0780*/  FMUL R33, R28, R23 ;  /* 0x000000171c217220 */ /* 0x000fe20000400000 */
[-C--:B------:R-:W-:Y:S02]  /*0790*/  FMUL R23, R31, R32.reuse ;  /* 0x000000201f177220 */ /* 0x080fe40000400000 */
[----:B------:R-:W-:Y:S01]  /*07a0*/  FADD R2, R2, 0.0010000000474974513054 ;  /* 0x3a83126f02027421 */ /* 0x000fe20000000000 */
[----:B------:R-:W-:-:S03]  /*07b0*/  FMUL R33, R33, R32 ;  /* 0x0000002021217220 */ /* 0x000fc60000400000 */
[----:B------:R1:W0:Y:S01]  /*07c0*/  MUFU.RSQ R31, R2 ;  /* 0x00000002001f7308 */ /* 0x0002220000001400 */
[----:B------:R-:W-:Y:S01]  /*07d0*/  IADD3 R0, PT, PT, R2, -0xd000000, RZ ;  /* 0xf300000002007810 */ /* 0x000fe20007ffe0ff */
[----:B------:R-:W-:-:S03]  /*07e0*/  FMUL R24, R33, R32 ;  /* 0x0000002021187220 */ /* 0x000fc60000400000 */
[----:B------:R-:W-:Y:S01]  /*07f0*/  ISETP.GT.U32.AND P0, PT, R0, 0x727fffff, PT ;  /* 0x727fffff0000780c */ /* 0x000fe20003f04070 */
[-C--:B------:R-:W-:Y:S01]  /*0800*/  FMUL R0, R23, R32.reuse ;  /* 0x0000002017007220 */ /* 0x080fe20000400000 */
[----:B------:R-:W-:-:S03]  /*0810*/  FFMA R24, R24, R32, R27 ;  /* 0x0000002018187223 */ /* 0x000fc6000000001b */
[----:B------:R-:W-:-:S08]  /*0820*/  FFMA R23, R0, R32, R29 ;  /* 0x0000002000177223 */ /* 0x000fd0000000001d */
[----:B01----:R-:W-:Y:S05]  /*0830*/  @!P0 BRA `(.L_x_10) ;  /* 0x0000000000108947 */ /* 0x003fea0003800000 */
[----:B------:R-:W-:-:S07]  /*0840*/  MOV R0, 0x860 ;  /* 0x0000086000007802 */ /* 0x000fce0000000f00 */
[----:B------:R-:W-:Y:S05]  /*0850*/  CALL.REL.NOINC `($__internal_1_$__cuda_sm20_sqrt_rn_f32_slowpath) ;  /* 0x0000002c000c7944 */ /* 0x000fea0003c00000 */
[----:B------:R-:W-:Y:S01]  /*0860*/  MOV R0, R34 ;  /* 0x0000002200007202 */ /* 0x000fe20000000f00 */
[----:B------:R-:W-:Y:S06]  /*0870*/  BRA `(.L_x_11) ;  /* 0x0000000000107947 */ /* 0x000fec0003800000 */
.L_x_10:
[----:B------:R-:W-:Y:S01]  /*0880*/  FMUL.FTZ R27, R2, R31 ;  /* 0x0000001f021b7220 */ /* 0x000fe20000410000 */
[----:B------:R-:W-:-:S03]  /*0890*/  FMUL.FTZ R31, R31, 0.5 ;  /* 0x3f0000001f1f7820 */ /* 0x000fc60000410000 */
[----:B------:R-:W-:-:S04]  /*08a0*/  FFMA R0, -R27, R27, R2 ;  /* 0x0000001b1b007223 */ /* 0x000fc80000000102 */
[----:B------:R-:W-:-:S07]  /*08b0*/  FFMA R0, R0, R31, R27 ;  /* 0x0000001f00007223 */ /* 0x000fce000000001b */
.L_x_11:
[----:B------:R-:W-:Y:S05]  /*08c0*/  BSYNC.RECONVERGENT B0 ;  /* 0x0000000000007941 */ /* 0x000fea0003800200 */
.L_x_9:
[----:B------:R-:W-:Y:S01]  /*08d0*/  IADD3 R2, PT, PT, R0, 0x1800000, RZ ;  /* 0x0180000000027810 */ /* 0x000fe20007ffe0ff */
[----:B------:R-:W-:Y:S03]  /*08e0*/  BSSY.RECONVERGENT B0, `(.L_x_12) ;  /* 0x000000b000007945 */ /* 0x000fe60003800200 */
[----:B------:R-:W-:-:S04]  /*08f0*/  LOP3.LUT R2, R2, 0x7f800000, RZ, 0xc0, !PT ;  /* 0x7f80000002027812 */ /* 0x000fc800078ec0ff */
[----:B------:R-:W-:-:S13]  /*0900*/  ISETP.GT.U32.AND P0, PT, R2, 0x1ffffff, PT ;  /* 0x01ffffff0200780c */ /* 0x000fda0003f04070 */
[----:B------:R-:W-:Y:S05]  /*0910*/  @P0 BRA `(.L_x_13) ;  /* 0x00000000000c0947 */ /* 0x000fea0003800000 */
[----:B------:R-:W-:-:S07]  /*0920*/  MOV R2, 0x940 ;  /* 0x0000094000027802 */ /* 0x000fce0000000f00 */
[----:B------:R-:W-:Y:S05]  /*0930*/  CALL.REL.NOINC `($__internal_0_$__cuda_sm20_rcp_rn_f32_slowpath) ;  /* 0x0000002800007944 */ /* 0x000fea0003c00000 */
[----:B------:R-:W-:Y:S05]  /*0940*/  BRA `(.L_x_14) ;  /* 0x0000000000107947 */ /* 0x000fea0003800000 */
.L_x_13:
[----:B------:R-:W0:Y:S02]  /*0950*/  MUFU.RCP R27, R0 ;  /* 0x00000000001b7308 */ /* 0x000e240000001000 */
[----:B0-----:R-:W-:-:S04]  /*0960*/  FFMA R2, R27, R0, -1 ;  /* 0xbf8000001b027423 */ /* 0x001fc80000000000 */
[----:B------:R-:W-:-:S04]  /*0970*/  FADD.FTZ R2, -R2, -RZ ;  /* 0x800000ff02027221 */ /* 0x000fc80000010100 */
[----:B------:R-:W-:-:S07]  /*0980*/  FFMA R32, R27, R2, R27 ;  /* 0x000000021b207223 */ /* 0x000fce000000001b */
.L_x_14:
[----:B------:R-:W-:Y:S05]  /*0990*/  BSYNC.RECONVERGENT B0 ;  /* 0x0000000000007941 */ /* 0x000fea0003800200 */
.L_x_12:
[----:B------:R-:W0:Y:S02]  /*09a0*/  LDC.64 R26, c[0x0][0x390] ;  /* 0x0000e400ff1a7b82 */ /* 0x000e240000000a00 */
[----:B0-----:R-:W-:Y:S02]  /*09b0*/  IMAD.WIDE.U32 R30, R12, 0x4, R26 ;  /* 0x000000040c1e7825 */ /* 0x001fe400078e001a */
[----:B------:R-:W5:Y:S04]  /*09c0*/  LDG.E R26, desc[UR16][R18.64+0x8] ;  /* 0x00000810121a7981 */ /* 0x000f68000c1e1900 */
[----:B------:R-:W2:Y:S04]  /*09d0*/  LDG.E R27, desc[UR16][R30.64+0x4] ;  /* 0x000004101e1b7981 */ /* 0x000ea8000c1e1900 */
[----:B------:R-:W3:Y:S04]  /*09e0*/  LDG.E R28, desc[UR16][R30.64] ;  /* 0x000000101e1c7981 */ /* 0x000ee8000c1e1900 */
[----:B------:R0:W4:Y:S01]  /*09f0*/  LDG.E R0, desc[UR16][R30.64+0x8] ;  /* 0x000008101e007981 */ /* 0x000122000c1e1900 */
[----:B------:R-:W-:Y:S01]  /*0a00*/  FMUL R16, R16, 6.6725902581055152041e-11 ;  /* 0x2e92bb5810107820 */ /* 0x000fe20000400000 */
[----:B------:R-:W-:-:S03]  /*0a10*/  FMUL R22, R22, 6.6725902581055152041e-11 ;  /* 0x2e92bb5816167820 */ /* 0x000fc60000400000 */
[----:B0-----:R-:W-:-:S04]  /*0a20*/  FMUL R31, R15, R16 ;  /* 0x000000100f1f7220 */ /* 0x001fc80000400000 */
[-C--:B------:R-:W-:Y:S01]  /*0a30*/  FMUL R31, R31, R32.reuse ;  /* 0x000000201f1f7220 */ /* 0x080fe20000400000 */
[----:B------:R-:W-:Y:S03]  /*0a40*/  BSSY.RECONVERGENT B0, `(.L_x_15) ;  /* 0x0000020000007945 */ /* 0x000fe60003800200 */
        /* <DEDUP_REMOVED lines=8> */
[----:B------:R-:W-:-:S03]  /*0ad0*/  FMUL R0, R17, 6.6725902581055152041e-11 ;  /* 0x2e92bb5811007820 */ /* 0x000fc60000400000 */
[----:B------:R-:W-:Y:S01]  /*0ae0*/  FADD R2, R2, 0.0010000000474974513054 ;  /* 0x3a83126f02027421 */ /* 0x000fe20000000000 */
[----:B------:R-:W-:-:S04]  /*0af0*/  FMUL R17, R15, R0 ;  /* 0x000000000f117220 */ /* 0x000fc80000400000 */
[----:B------:R-:W-:Y:S01]  /*0b00*/  IADD3 R0, PT, PT, R2, -0xd000000, RZ ;  /* 0xf300000002007810 */ /* 0x000fe20007ffe0ff */
[----:B------:R-:W-:Y:S01]  /*0b10*/  FMUL R33, R15, R22 ;  /* 0x000000160f217220 */ /* 0x000fe20000400000 */
[-C--:B------:R-:W-:Y:S02]  /*0b20*/  FMUL R15, R17, R32.reuse ;  /* 0x00000020110f7220 */ /* 0x080fe40000400000 */
[----:B------:R-:W-:Y:S01]  /*0b30*/  ISETP.GT.U32.AND P0, PT, R0, 0x727fffff, PT ;  /* 0x727fffff0000780c */ /* 0x000fe20003f04070 */
[----:B------:R0:W1:Y:S01]  /*0b40*/  MUFU.RSQ R17, R2 ;  /* 0x0000000200117308 */ /* 0x0000620000001400 */
[-C--:B------:R-:W-:Y:S01]  /*0b50*/  FMUL R33, R33, R32.reuse ;  /* 0x0000002021217220 */ /* 0x080fe20000400000 */
[----:B------:R-:W-:-:S03]  /*0b60*/  FMUL R0, R15, R32 ;  /* 0x000000200f007220 */ /* 0x000fc60000400000 */
[-C--:B------:R-:W-:Y:S01]  /*0b70*/  FMUL R16, R33, R32.reuse ;  /* 0x0000002021107220 */ /* 0x080fe20000400000 */
[-C--:B------:R-:W-:Y:S01]  /*0b80*/  FFMA R23, R0, R32.reuse, R23 ;  /* 0x0000002000177223 */ /* 0x080fe20000000017 */
[----:B------:R-:W-:Y:S02]  /*0b90*/  IADD3 R15, PT, PT, R12, 0x3, RZ ;  /* 0x000000030c0f7810 */ /* 0x000fe40007ffe0ff */
[----:B------:R-:W-:-:S03]  /*0ba0*/  FFMA R25, R16, R32, R25 ;  /* 0x0000002010197223 */ /* 0x000fc60000000019 */
[----:B0-----:R-:W-:Y:S05]  /*0bb0*/  @!P0 BRA `(.L_x_16) ;  /* 0x0000000000108947 */ /* 0x001fea0003800000 */
[----:B------:R-:W-:-:S07]  /*0bc0*/  MOV R0, 0xbe0 ;  /* 0x00000be000007802 */ /* 0x000fce0000000f00 */
[----:B-1---5:R-:W-:Y:S05]  /*0bd0*/  CALL.REL.NOINC `($__internal_1_$__cuda_sm20_sqrt_rn_f32_slowpath) ;  /* 0x00000028002c7944 */ /* 0x022fea0003c00000 */
[----:B------:R-:W-:Y:S01]  /*0be0*/  MOV R0, R34 ;  /* 0x0000002200007202 */ /* 0x000fe20000000f00 */
[----:B------:R-:W-:Y:S06]  /*0bf0*/  BRA `(.L_x_17) ;  /* 0x0000000000107947 */ /* 0x000fec0003800000 */
.L_x_16:
[----:B-1----:R-:W-:Y:S01]  /*0c00*/  FMUL.FTZ R31, R2, R17 ;  /* 0x00000011021f7220 */ /* 0x002fe20000410000 */
[----:B------:R-:W-:-:S03]  /*0c10*/  FMUL.FTZ R17, R17, 0.5 ;  /* 0x3f00000011117820 */ /* 0x000fc60000410000 */
[----:B------:R-:W-:-:S04]  /*0c20*/  FFMA R0, -R31, R31, R2 ;  /* 0x0000001f1f007223 */ /* 0x000fc80000000102 */
[----:B------:R-:W-:-:S07]  /*0c30*/  FFMA R0, R0, R17, R31 ;  /* 0x0000001100007223 */ /* 0x000fce000000001f */
.L_x_17:
[----:B------:R-:W-:Y:S05]  /*0c40*/  BSYNC.RECONVERGENT B0 ;  /* 0x0000000000007941 */ /* 0x000fea0003800200 */
.L_x_15:
        /* <DEDUP_REMOVED lines=8> */
.L_x_19:
[----:B------:R-:W0:Y:S02]  /*0cd0*/  MUFU.RCP R17, R0 ;  /* 0x0000000000117308 */ /* 0x000e240000001000 */
[----:B0-----:R-:W-:-:S04]  /*0ce0*/  FFMA R2, R17, R0, -1 ;  /* 0xbf80000011027423 */ /* 0x001fc80000000000 */
[----:B------:R-:W-:-:S04]  /*0cf0*/  FADD.FTZ R2, -R2, -RZ ;  /* 0x800000ff02027221 */ /* 0x000fc80000010100 */
[----:B------:R-:W-:-:S07]  /*0d00*/  FFMA R32, R17, R2, R17 ;  /* 0x0000000211207223 */ /* 0x000fce0000000011 */
.L_x_20:
[----:B------:R-:W-:Y:S05]  /*0d10*/  BSYNC.RECONVERGENT B0 ;  /* 0x0000000000007941 */ /* 0x000fea0003800200 */
.L_x_18:
[----:B------:R-:W0:Y:S01]  /*0d20*/  LDC.64 R16, c[0x0][0x390] ;  /* 0x0000e400ff107b82 */ /* 0x000e220000000a00 */
[----:B------:R1:W5:Y:S01]  /*0d30*/  LDG.E R18, desc[UR16][R18.64+0xc] ;  /* 0x00000c1012127981 */ /* 0x000362000c1e1900 */
[----:B0-----:R-:W-:-:S05]  /*0d40*/  IMAD.WIDE.U32 R30, R15, 0x4, R16 ;  /* 0x000000040f1e7825 */ /* 0x001fca00078e0010 */
[----:B------:R-:W2:Y:S04]  /*0d50*/  LDG.E R15, desc[UR16][R30.64+0x4] ;  /* 0x000004101e0f7981 */ /* 0x000ea8000c1e1900 */
[----:B------:R-:W3:Y:S04]  /*0d60*/  LDG.E R0, desc[UR16][R30.64] ;  /* 0x000000101e007981 */ /* 0x000ee8000c1e1900 */
[----:B------:R-:W4:Y:S01]  /*0d70*/  LDG.E R2, desc[UR16][R30.64+0x8] ;  /* 0x000008101e027981 */ /* 0x000f22000c1e1900 */
[----:B------:R-:W-:Y:S01]  /*0d80*/  FMUL R33, R28, 6.6725902581055152041e-11 ;  /* 0x2e92bb581c217820 */ /* 0x000fe20000400000 */
[----:B------:R-:W-:Y:S01]  /*0d90*/  FMUL R27, R27, 6.6725902581055152041e-11 ;  /* 0x2e92bb581b1b7820 */ /* 0x000fe20000400000 */
[----:B------:R-:W-:-:S02]  /*0da0*/  FMUL R29, R29, 6.6725902581055152041e-11 ;  /* 0x2e92bb581d1d7820 */ /* 0x000fc40000400000 */
[C---:B-----5:R-:W-:Y:S01]  /*0db0*/  FMUL R33, R26.reuse, R33 ;  /* 0x000000211a217220 */ /* 0x060fe20000400000 */
[C---:B------:R-:W-:Y:S01]  /*0dc0*/  FMUL R27, R26.reuse, R27 ;  /* 0x0000001b1a1b7220 */ /* 0x040fe20000400000 */
[----:B------:R-:W-:Y:S02]  /*0dd0*/  FMUL R29, R26, R29 ;  /* 0x0000001d1a1d7220 */ /* 0x000fe40000400000 */
[-C--:B------:R-:W-:Y:S01]  /*0de0*/  FMUL R33, R33, R32.reuse ;  /* 0x0000002021217220 */ /* 0x080fe20000400000 */
[-C--:B------:R-:W-:Y:S01]  /*0df0*/  FMUL R27, R27, R32.reuse ;  /* 0x000000201b1b7220 */ /* 0x080fe20000400000 */
[-C--:B------:R-:W-:Y:S01]  /*0e00*/  FMUL R29, R29, R32.reuse ;  /* 0x000000201d1d7220 */ /* 0x080fe20000400000 */
[----:B------:R-:W-:Y:S02]  /*0e10*/  BSSY.RECONVERGENT B0, `(.L_x_21) ;  /* 0x000001a000007945 */ /* 0x000fe40003800200 */
[-C--:B------:R-:W-:Y:S01]  /*0e20*/  FMUL R27, R27, R32.reuse ;  /* 0x000000201b1b7220 */ /* 0x080fe20000400000 */
[----:B------:R-:W-:-:S03]  /*0e30*/  FMUL R22, R29, R32 ;  /* 0x000000201d167220 */ /* 0x000fc60000400000 */
[-C--:B------:R-:W-:Y:S01]  /*0e40*/  FFMA R24, R27, R32.reuse, R24 ;  /* 0x000000201b187223 */ /* 0x080fe20000000018 */
[----:B------:R-:W-:Y:S01]  /*0e50*/  FFMA R25, R22, R32, R25 ;  /* 0x0000002016197223 */ /* 0x000fe20000000019 */
        /* <DEDUP_REMOVED lines=8> */
[----:B------:R1:W0:Y:S03]  /*0ee0*/  MUFU.RSQ R31, R2 ;  /* 0x00000002001f7308 */ /* 0x0002260000001400 */
[----:B------:R-:W-:Y:S01]  /*0ef0*/  ISETP.GT.U32.AND P0, PT, R0, 0x727fffff, PT ;  /* 0x727fffff0000780c */ /* 0x000fe20003f04070 */
[----:B------:R-:W-:-:S04]  /*0f00*/  FMUL R0, R33, R32 ;  /* 0x0000002021007220 */ /* 0x000fc80000400000 */
[----:B------:R-:W-:-:S08]  /*0f10*/  FFMA R23, R0, R32, R23 ;  /* 0x0000002000177223 */ /* 0x000fd00000000017 */
[----:B-1----:R-:W-:Y:S05]  /*0f20*/  @!P0 BRA `(.L_x_22) ;  /* 0x0000000000108947 */ /* 0x002fea0003800000 */
[----:B------:R-:W-:-:S07]  /*0f30*/  MOV R0, 0xf50 ;  /* 0x00000f5000007802 */ /* 0x000fce0000000f00 */
[----:B0-----:R-:W-:Y:S05]  /*0f40*/  CALL.REL.NOINC `($__internal_1_$__cuda_sm20_sqrt_rn_f32_slowpath) ;  /* 0x0000002400507944 */ /* 0x001fea0003c00000 */
[----:B------:R-:W-:Y:S01]  /*0f50*/  MOV R0, R34 ;  /* 0x0000002200007202 */ /* 0x000fe20000000f00 */
[----:B------:R-:W-:Y:S06]  /*0f60*/  BRA `(.L_x_23) ;  /* 0x0000000000107947 */ /* 0x000fec0003800000 */
.L_x_22:
[----:B0-----:R-:W-:Y:S01]  /*0f70*/  FMUL.FTZ R19, R2, R31 ;  /* 0x0000001f02137220 */ /* 0x001fe20000410000 */
[----:B------:R-:W-:-:S03]  /*0f80*/  FMUL.FTZ R22, R31, 0.5 ;  /* 0x3f0000001f167820 */ /* 0x000fc60000410000 */
[----:B------:R-:W-:-:S04]  /*0f90*/  FFMA R0, -R19, R19, R2 ;  /* 0x0000001313007223 */ /* 0x000fc80000000102 */
[----:B------:R-:W-:-:S07]  /*0fa0*/  FFMA R0, R0, R22, R19 ;  /* 0x0000001600007223 */ /* 0x000fce0000000013 */
.L_x_23:
[----:B------:R-:W-:Y:S05]  /*0fb0*/  BSYNC.RECONVERGENT B0 ;  /* 0x0000000000007941 */ /* 0x000fea0003800200 */
.L_x_21:
        /* <DEDUP_REMOVED lines=8> */
.L_x_25:
[----:B------:R-:W0:Y:S02]  /*1040*/  MUFU.RCP R19, R0 ;  /* 0x0000000000137308 */ /* 0x000e240000001000 */
[----:B0-----:R-:W-:-:S04]  /*1050*/  FFMA R2, R19, R0, -1 ;  /* 0xbf80000013027423 */ /* 0x001fc80000000000 */
[----:B------:R-:W-:-:S04]  /*1060*/  FADD.FTZ R2, -R2, -RZ ;  /* 0x800000ff02027221 */ /* 0x000fc80000010100 */
[----:B------:R-:W-:-:S07]  /*1070*/  FFMA R32, R19, R2, R19 ;  /* 0x0000000213207223 */ /* 0x000fce0000000013 */
.L_x_26:
[----:B------:R-:W-:Y:S05]  /*1080*/  BSYNC.RECONVERGENT B0 ;  /* 0x0000000000007941 */ /* 0x000fea0003800200 */
.L_x_24:
[----:B------:R-:W-:Y:S01]  /*1090*/  IADD3 R13, P0, PT, R13, 0x4, RZ ;  /* 0x000000040d0d7810 */ /* 0x000fe20007f1e0ff */
[----:B------:R-:W-:Y:S01]  /*10a0*/  FMUL R17, R17, 6.6725902581055152041e-11 ;  /* 0x2e92bb5811117820 */ /* 0x000fe20000400000 */
[----:B------:R-:W-:Y:S01]  /*10b0*/  FMUL R19, R16, 6.6725902581055152041e-11 ;  /* 0x2e92bb5810137820 */ /* 0x000fe20000400000 */
[----:B------:R-:W-:Y:S01]  /*10c0*/  FMUL R15, R15, 6.6725902581055152041e-11 ;  /* 0x2e92bb580f0f7820 */ /* 0x000fe20000400000 */
[----:B------:R-:W-:Y:S01]  /*10d0*/  IADD3 R0, P1, PT, R13, -R6, RZ ;  /* 0x800000060d007210 */ /* 0x000fe20007f3e0ff */
[C---:B------:R-:W-:Y:S01]  /*10e0*/  FMUL R17, R18.reuse, R17 ;  /* 0x0000001112117220 */ /* 0x040fe20000400000 */
[----:B------:R-:W-:Y:S01]  /*10f0*/  IADD3.X R14, PT, PT, RZ, R14, RZ, P0, !PT ;  /* 0x0000000eff0e7210 */ /* 0x000fe200007fe4ff */
[----:B------:R-:W-:Y:S01]  /*1100*/  FMUL R19, R18, R19 ;  /* 0x0000001312137220 */ /* 0x000fe20000400000 */
[----:B------:R-:W-:Y:S01]  /*1110*/  ISETP.NE.U32.AND P0, PT, R0, RZ, PT ;  /* 0x000000ff0000720c */ /* 0x000fe20003f05070 */
[----:B------:R-:W-:Y:S01]  /*1120*/  FMUL R15, R18, R15 ;  /* 0x0000000f120f7220 */ /* 0x000fe20000400000 */
[----:B------:R-:W-:Y:S01]  /*1130*/  IADD3.X R0, PT, PT, R14, ~R7, RZ, P1, !PT ;  /* 0x800000070e007210 */ /* 0x000fe20000ffe4ff */
[-C--:B------:R-:W-:Y:S01]  /*1140*/  FMUL R17, R17, R32.reuse ;  /* 0x0000002011117220 */ /* 0x080fe20000400000 */
[-C--:B------:R-:W-:Y:S01]  /*1150*/  FMUL R19, R19, R32.reuse ;  /* 0x0000002013137220 */ /* 0x080fe20000400000 */
[-C--:B------:R-:W-:Y:S01]  /*1160*/  FMUL R15, R15, R32.reuse ;  /* 0x000000200f0f7220 */ /* 0x080fe20000400000 */
[----:B------:R-:W-:Y:S01]  /*1170*/  ISETP.NE.AND.EX P0, PT, R0, RZ, PT, P0 ;  /* 0x000000ff0000720c */ /* 0x000fe20003f05300 */
[-C--:B------:R-:W-:Y:S01]  /*1180*/  FMUL R0, R17, R32.reuse ;  /* 0x0000002011007220 */ /* 0x080fe20000400000 */
[----:B------:R-:W-:Y:S01]  /*1190*/  IADD3 R10, P1, PT, R10, 0xc, RZ ;  /* 0x0000000c0a0a7810 */ /* 0x000fe20007f3e0ff */
[-C--:B------:R-:W-:Y:S01]  /*11a0*/  FMUL R19, R19, R32.reuse ;  /* 0x0000002013137220 */ /* 0x080fe20000400000 */
[-C--:B------:R-:W-:Y:S01]  /*11b0*/  FMUL R2, R15, R32.reuse ;  /* 0x000000200f027220 */ /* 0x080fe20000400000 */
[----:B------:R-:W-:Y:S01]  /*11c0*/  IADD3 R8, P2, PT, R8, 0x10, RZ ;  /* 0x0000001008087810 */ /* 0x000fe20007f5e0ff */
[-C--:B------:R-:W-:Y:S01]  /*11d0*/  FFMA R29, R0, R32.reuse, R23 ;  /* 0x00000020001d7223 */ /* 0x080fe20000000017 */
[-C--:B------:R-:W-:Y:S01]  /*11e0*/  FFMA R27, R19, R32.reuse, R24 ;  /* 0x00000020131b7223 */ /* 0x080fe20000000018 */
[----:B------:R-:W-:Y:S01]  /*11f0*/  FFMA R25, R2, R32, R25 ;  /* 0x0000002002197223 */ /* 0x000fe20000000019 */
[----:B------:R-:W-:-:S02]  /*1200*/  IADD3 R12, PT, PT, R12, 0xc, RZ ;  /* 0x0000000c0c0c7810 */ /* 0x000fc40007ffe0ff */
[----:B------:R-:W-:Y:S02]  /*1210*/  IADD3.X R11, PT, PT, RZ, R11, RZ, P1, !PT ;  /* 0x0000000bff0b7210 */ /* 0x000fe40000ffe4ff */
[----:B------:R-:W-:Y:S01]  /*1220*/  IADD3.X R9, PT, PT, RZ, R9, RZ, P2, !PT ;  /* 0x00000009ff097210 */ /* 0x000fe200017fe4ff */
[----:B------:R-:W-:Y:S06]  /*1230*/  @P0 BRA `(.L_x_27) ;  /* 0xfffffff0002c0947 */ /* 0x000fec000383ffff */
.L_x_2:
[----:B------:R-:W0:Y:S02]  /*1240*/  LDCU UR4, c[0x0][0x380] ;  /* 0x00007000ff0477ac */ /* 0x000e240008000800 */
[----:B0-----:R-:W-:-:S04]  /*1250*/  ULOP3.LUT UR4, UR4, 0x3, URZ, 0xc0, !UPT ;  /* 0x0000000304047892 */ /* 0x001fc8000f8ec0ff */
[----:B------:R-:W-:-:S04]  /*1260*/  UISETP.NE.U32.AND UP0, UPT, UR4, URZ, UPT ;  /* 0x000000ff0400728c */ /* 0x000fc8000bf05070 */
[----:B------:R-:W-:-:S09]  /*1270*/  UISETP.NE.AND.EX UP0, UPT, URZ, URZ, UPT, UP0 ;  /* 0x000000ffff00728c */ /* 0x000fd2000bf05300 */
[----:B------:R-:W-:Y:S05]  /*1280*/  BRA.U !UP0, `(.L_x_1) ;  /* 0x0000000d08407547 */ /* 0x000fea000b800000 */
[----:B------:R-:W-:-:S04]  /*1290*/  UISETP.NE.U32.AND UP0, UPT, UR4, 0x1, UPT ;  /* 0x000000010400788c */ /* 0x000fc8000bf05070 */
[----:B------:R-:W-:-:S09]  /*12a0*/  UISETP.NE.AND.EX UP0, UPT, URZ, URZ, UPT, UP0 ;  /* 0x000000ffff00728c */ /* 0x000fd2000bf05300 */
[----:B------:R-:W-:Y:S05]  /*12b0*/  BRA.U !UP0, `(.L_x_28) ;  /* 0x00000009081c7547 */ /* 0x000fea000b800000 */
[----:B------:R-:W0:Y:S01]  /*12c0*/  LDCU.64 UR4, c[0x0][0x390] ;  /* 0x00007200ff0477ac */ /* 0x000e220008000a00 */
[----:B------:R-:W-:-:S04]  /*12d0*/  IMAD.WIDE.U32 R16, R6, 0xc, RZ ;  /* 0x0000000c06107825 */ /* 0x000fc800078e00ff */
[----:B------:R-:W-:Y:S01]  /*12e0*/  IMAD R9, R7, 0xc, RZ ;  /* 0x0000000c07097824 */ /* 0x000fe200078e02ff */
[----:B------:R-:W-:-:S04]  /*12f0*/  LOP3.LUT R18, R16, 0xfffffffc, RZ, 0xc0, !PT ;  /* 0xfffffffc10127812 */ /* 0x000fc800078ec0ff */
[----:B------:R-:W-:-:S04]  /*1300*/  IADD3 R8, PT, PT, R17, R9, RZ ;  /* 0x0000000911087210 */ /* 0x000fc80007ffe0ff */
[----:B------:R-:W-:Y:S02]  /*1310*/  LOP3.LUT R0, R8, 0x3, RZ, 0xc0, !PT ;  /* 0x0000000308007812 */ /* 0x000fe400078ec0ff */
[----:B0-----:R-:W-:-:S04]  /*1320*/  IADD3 R18, P0, PT, R18, UR4, RZ ;  /* 0x0000000412127c10 */ /* 0x001fc8000ff1e0ff */
[----:B------:R-:W-:Y:S01]  /*1330*/  IADD3.X R19, PT, PT, R0, UR5, RZ, P0, !PT ;  /* 0x0000000500137c10 */ /* 0x000fe200087fe4ff */
[----:B------:R-:W0:Y:S04]  /*1340*/  LDCU.64 UR4, c[0x0][0x388] ;  /* 0x00007100ff0477ac */ /* 0x000e280008000a00 */
[----:B------:R-:W2:Y:S04]  /*1350*/  LDG.E R11, desc[UR16][R18.64+0x4] ;  /* 0x00000410120b7981 */ /* 0x000ea8000c1e1900 */
[----:B------:R-:W3:Y:S04]  /*1360*/  LDG.E R0, desc[UR16][R18.64] ;  /* 0x0000001012007981 */ /* 0x000ee8000c1e1900 */
[----:B------:R-:W4:Y:S01]  /*1370*/  LDG.E R2, desc[UR16][R18.64+0x8] ;  /* 0x0000081012027981 */ /* 0x000f22000c1e1900 */
[----:B------:R-:W-:-:S02]  /*1380*/  SHF.L.U32 R9, R6, 0x2, RZ ;  /* 0x0000000206097819 */ /* 0x000fc400000006ff */
[----:B------:R-:W-:Y:S02]  /*1390*/  SHF.L.U64.HI R7, R6, 0x2, R7 ;  /* 0x0000000206077819 */ /* 0x000fe40000010207 */
[----:B0-----:R-:W-:-:S04]  /*13a0*/  IADD3 R14, P0, PT, R9, UR4, RZ ;  /* 0x00000004090e7c10 */ /* 0x001fc8000ff1e0ff */
[----:B------:R-:W-:-:S05]  /*13b0*/  IADD3.X R15, PT, PT, R7, UR5, RZ, P0, !PT ;  /* 0x00000005070f7c10 */ /* 0x000fca00087fe4ff */
[----:B------:R0:W5:Y:S01]  /*13c0*/  LDG.E R14, desc[UR16][R14.64] ;  /* 0x000000100e0e7981 */ /* 0x000162000c1e1900 */
[----:B------:R-:W-:Y:S01]  /*13d0*/  BSSY.RECONVERGENT B0, `(.L_x_29) ;  /* 0x0000015000007945 */ /* 0x000fe20003800200 */
[----:B--2---:R-:W-:Y:S01]  /*13e0*/  FADD R12, -R4, R11 ;  /* 0x0000000b040c7221 */ /* 0x004fe20000000100 */
[----:B---3--:R-:W-:-:S03]  /*13f0*/  FADD R13, -R3, R0 ;  /* 0x00000000030d7221 */ /* 0x008fc60000000100 */
[----:B------:R-:W-:Y:S01]  /*1400*/  FMUL R0, R12, R12 ;  /* 0x0000000c0c007220 */ /* 0x000fe20000400000 */
[----:B----4-:R-:W-:-:S03]  /*1410*/  FADD R11, -R5, R2 ;  /* 0x00000002050b7221 */ /* 0x010fc60000000100 */
[----:B------:R-:W-:-:S04]  /*1420*/  FFMA R0, R13, R13, R0 ;  /* 0x0000000d0d007223 */ /* 0x000fc80000000000 */
[----:B------:R-:W-:-:S04]  /*1430*/  FFMA R0, R11, R11, R0 ;  /* 0x0000000b0b007223 */ /* 0x000fc80000000000 */
[----:B------:R-:W-:-:S04]  /*1440*/  FADD R19, R0, 0.0010000000474974513054 ;  /* 0x3a83126f00137421 */ /* 0x000fc80000000000 */
[----:B------:R0:W1:Y:S01]  /*1450*/  MUFU.RSQ R2, R19 ;  /* 0x0000001300027308 */ /* 0x0000620000001400 */
[----:B------:R-:W-:-:S04]  /*1460*/  IADD3 R0, PT, PT, R19, -0xd000000, RZ ;  /* 0xf300000013007810 */ /* 0x000fc80007ffe0ff */
[----:B------:R-:W-:-:S13]  /*1470*/  ISETP.GT.U32.AND P0, PT, R0, 0x727fffff, PT ;  /* 0x727fffff0000780c */ /* 0x000fda0003f04070 */
[----:B01----:R-:W-:Y:S05]  /*1480*/  @!P0 BRA `(.L_x_30) ;  /* 0x0000000000148947 */ /* 0x003fea0003800000 */
[----:B------:R-:W-:Y:S02]  /*1490*/  MOV R2, R19 ;  /* 0x0000001300027202 */ /* 0x000fe40000000f00 */
[----:B------:R-:W-:-:S07]  /*14a0*/  MOV R0, 0x14c0 ;  /* 0x000014c000007802 */ /* 0x000fce0000000f00 */
[----:B-----5:R-:W-:Y:S05]  /*14b0*/  CALL.REL.NOINC `($__internal_1_$__cuda_sm20_sqrt_rn_f32_slowpath) ;  /* 0x0000001c00f47944 */ /* 0x020fea0003c00000 */
[----:B------:R-:W-:Y:S01]  /*14c0*/  MOV R0, R34 ;  /* 0x0000002200007202 */ /* 0x000fe20000000f00 */
[----:B------:R-:W-:Y:S06]  /*14d0*/  BRA `(.L_x_31) ;  /* 0x0000000000107947 */ /* 0x000fec0003800000 */
.L_x_30:
[----:B------:R-:W-:Y:S01]  /*14e0*/  FMUL.FTZ R0, R19, R2 ;  /* 0x0000000213007220 */ /* 0x000fe20000410000 */
[----:B------:R-:W-:-:S03]  /*14f0*/  FMUL.FTZ R2, R2, 0.5 ;  /* 0x3f00000002027820 */ /* 0x000fc60000410000 */
[----:B------:R-:W-:-:S04]  /*1500*/  FFMA R15, -R0, R0, R19 ;  /* 0x00000000000f7223 */ /* 0x000fc80000000113 */
[----:B------:R-:W-:-:S07]  /*1510*/  FFMA R0, R15, R2, R0 ;  /* 0x000000020f007223 */ /* 0x000fce0000000000 */
.L_x_31:
[----:B------:R-:W-:Y:S05]  /*1520*/  BSYNC.RECONVERGENT B0 ;  /* 0x0000000000007941 */ /* 0x000fea0003800200 */
.L_x_29:
        /* <DEDUP_REMOVED lines=8> */
.L_x_33:
[----:B------:R-:W0:Y:S02]  /*15b0*/  MUFU.RCP R15, R0 ;  /* 0x00000000000f7308 */ /* 0x000e240000001000 */
[----:B0-----:R-:W-:-:S04]  /*15c0*/  FFMA R2, R15, R0, -1 ;  /* 0xbf8000000f027423 */ /* 0x001fc80000000000 */
[----:B------:R-:W-:-:S04]  /*15d0*/  FADD.FTZ R2, -R2, -RZ ;  /* 0x800000ff02027221 */ /* 0x000fc80000010100 */
[----:B------:R-:W-:-:S07]  /*15e0*/  FFMA R32, R15, R2, R15 ;  /* 0x000000020f207223 */ /* 0x000fce000000000f */
.L_x_34:
[----:B------:R-:W-:Y:S05]  /*15f0*/  BSYNC.RECONVERGENT B0 ;  /* 0x0000000000007941 */ /* 0x000fea0003800200 */
.L_x_32:
[----:B------:R-:W0:Y:S01]  /*1600*/  LDCU.64 UR4, c[0x0][0x390] ;  /* 0x00007200ff0477ac */ /* 0x000e220008000a00 */
[----:B------:R-:W-:-:S04]  /*1610*/  IADD3 R16, P0, PT, R16, 0xc, RZ ;  /* 0x0000000c10107810 */ /* 0x000fc80007f1e0ff */
[----:B------:R-:W-:Y:S02]  /*1620*/  IADD3.X R0, PT, PT, RZ, R8, RZ, P0, !PT ;  /* 0x00000008ff007210 */ /* 0x000fe400007fe4ff */
[----:B------:R-:W-:Y:S02]  /*1630*/  LOP3.LUT R16, R16, 0xfffffffc, RZ, 0xc0, !PT ;  /* 0xfffffffc10107812 */ /* 0x000fe400078ec0ff */
[----:B------:R-:W-:Y:S02]  /*1640*/  LOP3.LUT R0, R0, 0x3, RZ, 0xc0, !PT ;  /* 0x0000000300007812 */ /* 0x000fe400078ec0ff */
[----:B0-----:R-:W-:-:S04]  /*1650*/  IADD3 R16, P0, PT, R16, UR4, RZ ;  /* 0x0000000410107c10 */ /* 0x001fc8000ff1e0ff */
[----:B------:R-:W-:Y:S01]  /*1660*/  IADD3.X R17, PT, PT, R0, UR5, RZ, P0, !PT ;  /* 0x0000000500117c10 */ /* 0x000fe200087fe4ff */
[----:B------:R-:W0:Y:S04]  /*1670*/  LDCU.64 UR4, c[0x0][0x388] ;  /* 0x00007100ff0477ac */ /* 0x000e280008000a00 */
[----:B------:R-:W2:Y:S04]  /*1680*/  LDG.E R15, desc[UR16][R16.64+0x4] ;  /* 0x00000410100f7981 */ /* 0x000ea8000c1e1900 */
[----:B------:R-:W3:Y:S04]  /*1690*/  LDG.E R0, desc[UR16][R16.64] ;  /* 0x0000001010007981 */ /* 0x000ee8000c1e1900 */
[----:B------:R-:W4:Y:S01]  /*16a0*/  LDG.E R2, desc[UR16][R16.64+0x8] ;  /* 0x0000081010027981 */ /* 0x000f22000c1e1900 */
[----:B------:R-:W-:-:S02]  /*16b0*/  LOP3.LUT R9, R9, 0xfffffffc, RZ, 0xc0, !PT ;  /* 0xfffffffc09097812 */ /* 0x000fc400078ec0ff */
[----:B------:R-:W-:Y:S02]  /*16c0*/  LOP3.LUT R7, R7, 0x3, RZ, 0xc0, !PT ;  /* 0x0000000307077812 */ /* 0x000fe400078ec0ff */
[----:B0-----:R-:W-:-:S04]  /*16d0*/  IADD3 R18, P0, PT, R9, UR4, RZ ;  /* 0x0000000409127c10 */ /* 0x001fc8000ff1e0ff */
[----:B------:R-:W-:-:S05]  /*16e0*/  IADD3.X R19, PT, PT, R7, UR5, RZ, P0, !PT ;  /* 0x0000000507137c10 */ /* 0x000fca00087fe4ff */
[----:B------:R0:W5:Y:S01]  /*16f0*/  LDG.E R10, desc[UR16][R18.64+0x4] ;  /* 0x00000410120a7981 */ /* 0x000162000c1e1900 */
[----:B------:R-:W-:Y:S01]  /*1700*/  FMUL R13, R13, 6.6725902581055152041e-11 ;  /* 0x2e92bb580d0d7820 */ /* 0x000fe20000400000 */
[----:B------:R-:W-:Y:S01]  /*1710*/  FMUL R11, R11, 6.6725902581055152041e-11 ;  /* 0x2e92bb580b0b7820 */ /* 0x000fe20000400000 */
[----:B------:R-:W-:Y:S02]  /*1720*/  BSSY.RECONVERGENT B0, `(.L_x_35) ;  /* 0x0000022000007945 */ /* 0x000fe40003800200 */
[C---:B-----5:R-:W-:Y:S01]  /*1730*/  FMUL R13, R14.reuse, R13 ;  /* 0x0000000d0e0d7220 */ /* 0x060fe20000400000 */
[----:B------:R-:W-:-:S03]  /*1740*/  FMUL R11, R14, R11 ;  /* 0x0000000b0e0b7220 */ /* 0x000fc60000400000 */
[-C--:B------:R-:W-:Y:S01]  /*1750*/  FMUL R13, R13, R32.reuse ;  /* 0x000000200d0d7220 */ /* 0x080fe20000400000 */
[-C--:B------:R-:W-:Y:S01]  /*1760*/  FMUL R11, R11, R32.reuse ;  /* 0x000000200b0b7220 */ /* 0x080fe20000400000 */
[----:B--2---:R-:W-:Y:S01]  /*1770*/  FADD R8, -R4, R15 ;  /* 0x0000000f04087221 */ /* 0x004fe20000000100 */
[----:B------:R-:W-:Y:S02]  /*1780*/  FMUL R15, R12, 6.6725902581055152041e-11 ;  /* 0x2e92bb580c0f7820 */ /* 0x000fe40000400000 */
[----:B------:R-:W-:Y:S01]  /*1790*/  FMUL R12, R11, R32 ;  /* 0x000000200b0c7220 */ /* 0x000fe20000400000 */
[----:B---3--:R-:W-:Y:S01]  /*17a0*/  FADD R9, -R3, R0 ;  /* 0x0000000003097221 */ /* 0x008fe20000000100 */
[----:B------:R-:W-:Y:S01]  /*17b0*/  FMUL R0, R8, R8 ;  /* 0x0000000808007220 */ /* 0x000fe20000400000 */
[----:B------:R-:W-:Y:S01]  /*17c0*/  FMUL R15, R14, R15 ;  /* 0x0000000f0e0f7220 */ /* 0x000fe20000400000 */
[-C--:B------:R-:W-:Y:S01]  /*17d0*/  FFMA R25, R12, R32.reuse, R25 ;  /* 0x000000200c197223 */ /* 0x080fe20000000019 */
[----:B----4-:R-:W-:Y:S01]  /*17e0*/  FADD R7, -R5, R2 ;  /* 0x0000000205077221 */ /* 0x010fe20000000100 */
[----:B------:R-:W-:Y:S01]  /*17f0*/  FFMA R0, R9, R9, R0 ;  /* 0x0000000909007223 */ /* 0x000fe20000000000 */
[----:B------:R-:W-:-:S03]  /*1800*/  FMUL R15, R15, R32 ;  /* 0x000000200f0f7220 */ /* 0x000fc60000400000 */
[----:B------:R-:W-:Y:S01]  /*1810*/  FFMA R0, R7, R7, R0 ;  /* 0x0000000707007223 */ /* 0x000fe20000000000 */
[----:B------:R-:W-:-:S03]  /*1820*/  FMUL R2, R15, R32 ;  /* 0x000000200f027220 */ /* 0x000fc60000400000 */
[----:B------:R-:W-:Y:S01]  /*1830*/  FADD R17, R0, 0.0010000000474974513054 ;  /* 0x3a83126f00117421 */ /* 0x000fe20000000000 */
[----:B------:R-:W-:-:S03]  /*1840*/  FFMA R27, R2, R32, R27 ;  /* 0x00000020021b7223 */ /* 0x000fc6000000001b */
[----:B------:R0:W1:Y:S01]  /*1850*/  MUFU.RSQ R14, R17 ;  /* 0x00000011000e7308 */ /* 0x0000620000001400 */
[----:B------:R-:W-:-:S04]  /*1860*/  IADD3 R0, PT, PT, R17, -0xd000000, RZ ;  /* 0xf300000011007810 */ /* 0x000fc80007ffe0ff */
[----:B------:R-:W-:Y:S01]  /*1870*/  ISETP.GT.U32.AND P0, PT, R0, 0x727fffff, PT ;  /* 0x727fffff0000780c */ /* 0x000fe20003f04070 */
[----:B------:R-:W-:-:S04]  /*1880*/  FMUL R0, R13, R32 ;  /* 0x000000200d007220 */ /* 0x000fc80000400000 */
[----:B------:R-:W-:-:S08]  /*1890*/  FFMA R29, R0, R32, R29 ;  /* 0x00000020001d7223 */ /* 0x000fd0000000001d */
[----:B01----:R-:W-:Y:S05]  /*18a0*/  @!P0 BRA `(.L_x_36) ;  /* 0x0000000000148947 */ /* 0x003fea0003800000 */
[----:B------:R-:W-:Y:S02]  /*18b0*/  MOV R2, R17 ;  /* 0x0000001100027202 */ /* 0x000fe40000000f00 */
[----:B------:R-:W-:-:S07]  /*18c0*/  MOV R0, 0x18e0 ;  /* 0x000018e000007802 */ /* 0x000fce0000000f00 */
[----:B------:R-:W-:Y:S05]  /*18d0*/  CALL.REL.NOINC `($__internal_1_$__cuda_sm20_sqrt_rn_f32_slowpath) ;  /* 0x0000001800ec7944 */ /* 0x000fea0003c00000 */
[----:B------:R-:W-:Y:S01]  /*18e0*/  MOV R0, R34 ;  /* 0x0000002200007202 */ /* 0x000fe20000000f00 */
[----:B------:R-:W-:Y:S06]  /*18f0*/  BRA `(.L_x_37) ;  /* 0x0000000000107947 */ /* 0x000fec0003800000 */
.L_x_36:
[----:B------:R-:W-:Y:S01]  /*1900*/  FMUL.FTZ R0, R17, R14 ;  /* 0x0000000e11007220 */ /* 0x000fe20000410000 */
[----:B------:R-:W-:-:S03]  /*1910*/  FMUL.FTZ R2, R14, 0.5 ;  /* 0x3f0000000e027820 */ /* 0x000fc60000410000 */
[----:B------:R-:W-:-:S04]  /*1920*/  FFMA R11, -R0, R0, R17 ;  /* 0x00000000000b7223 */ /* 0x000fc80000000111 */
[----:B------:R-:W-:-:S07]  /*1930*/  FFMA R0, R11, R2, R0 ;  /* 0x000000020b007223 */ /* 0x000fce0000000000 */
.L_x_37:
[----:B------:R-:W-:Y:S05]  /*1940*/  BSYNC.RECONVERGENT B0 ;  /* 0x0000000000007941 */ /* 0x000fea0003800200 */
.L_x_35:
        /* <DEDUP_REMOVED lines=8> */
.L_x_39:
[----:B------:R-:W0:Y:S02]  /*19d0*/  MUFU.RCP R11, R0 ;  /* 0x00000000000b7308 */ /* 0x000e240000001000 */
[----:B0-----:R-:W-:-:S04]  /*19e0*/  FFMA R2, R11, R0, -1 ;  /* 0xbf8000000b027423 */ /* 0x001fc80000000000 */
[----:B------:R-:W-:-:S04]  /*19f0*/  FADD.FTZ R2, -R2, -RZ ;  /* 0x800000ff02027221 */ /* 0x000fc80000010100 */
[----:B------:R-:W-:-:S07]  /*1a00*/  FFMA R32, R11, R2, R11 ;  /* 0x000000020b207223 */ /* 0x000fce000000000b */
.L_x_40:
[----:B------:R-:W-:Y:S05]  /*1a10*/  BSYNC.RECONVERGENT B0 ;  /* 0x0000000000007941 */ /* 0x000fea0003800200 */
.L_x_38:
[----:B------:R-:W-:Y:S01]  /*1a20*/  FMUL R9, R9, 6.6725902581055152041e-11 ;  /* 0x2e92bb5809097820 */ /* 0x000fe20000400000 */
[----:B------:R-:W-:Y:S01]  /*1a30*/  FMUL R11, R8, 6.6725902581055152041e-11 ;  /* 0x2e92bb58080b7820 */ /* 0x000fe20000400000 */
[----:B------:R-:W-:Y:S01]  /*1a40*/  FMUL R7, R7, 6.6725902581055152041e-11 ;  /* 0x2e92bb5807077820 */ /* 0x000fe20000400000 */
[----:B------:R-:W-:Y:S01]  /*1a50*/  IADD3 R6, PT, PT, R6, 0x2, RZ ;  /* 0x0000000206067810 */ /* 0x000fe20007ffe0ff */
[C---:B------:R-:W-:Y:S01]  /*1a60*/  FMUL R9, R10.reuse, R9 ;  /* 0x000000090a097220 */ /* 0x040fe20000400000 */
[C---:B------:R-:W-:Y:S01]  /*1a70*/  FMUL R11, R10.reuse, R11 ;  /* 0x0000000b0a0b7220 */ /* 0x040fe20000400000 */
[----:B------:R-:W-:Y:S02]  /*1a80*/  FMUL R7, R10, R7 ;  /* 0x000000070a077220 */ /* 0x000fe40000400000 */
[-C--:B------:R-:W-:Y:S01]  /*1a90*/  FMUL R9, R9, R32.reuse ;  /* 0x0000002009097220 */ /* 0x080fe20000400000 */
[-C--:B------:R-:W-:Y:S01]  /*1aa0*/  FMUL R11, R11, R32.reuse ;  /* 0x000000200b0b7220 */ /* 0x080fe20000400000 */
[----:B------:R-:W-:-:S02]  /*1ab0*/  FMUL R7, R7, R32 ;  /* 0x0000002007077220 */ /* 0x000fc40000400000 */
[-C--:B------:R-:W-:Y:S01]  /*1ac0*/  FMUL R0, R9, R32.reuse ;  /* 0x0000002009007220 */ /* 0x080fe20000400000 */
[-C--:B------:R-:W-:Y:S01]  /*1ad0*/  FMUL R2, R11, R32.reuse ;  /* 0x000000200b027220 */ /* 0x080fe20000400000 */
[-C--:B------:R-:W-:Y:S01]  /*1ae0*/  FMUL R8, R7, R32.reuse ;  /* 0x0000002007087220 */ /* 0x080fe20000400000 */
[----:B------:R-:W-:Y:S02]  /*1af0*/  HFMA2 R7, -RZ, RZ, 0, 0 ;  /* 0x00000000ff077431 */ /* 0x000fe400000001ff */
[-C--:B------:R-:W-:Y:S01]  /*1b00*/  FFMA R29, R0, R32.reuse, R29 ;  /* 0x00000020001d7223 */ /* 0x080fe2000000001d */
[-C--:B------:R-:W-:Y:S01]  /*1b10*/  FFMA R27, R2, R32.reuse, R27 ;  /* 0x00000020021b7223 */ /* 0x080fe2000000001b */
[----:B------:R-:W-:-:S07]  /*1b20*/  FFMA R25, R8, R32, R25 ;  /* 0x0000002008197223 */ /* 0x000fce0000000019 */
.L_x_28:
[----:B------:R-:W0:Y:S02]  /*1b30*/  LDCU UR4, c[0x0][0x380] ;  /* 0x00007000ff0477ac */ /* 0x000e240008000800 */
[----:B0-----:R-:W-:-:S04]  /*1b40*/  ULOP3.LUT UR4, UR4, 0x1, URZ, 0xc0, !UPT ;  /* 0x0000000104047892 */ /* 0x001fc8000f8ec0ff */
[----:B------:R-:W-:-:S04]  /*1b50*/  UISETP.NE.U32.AND UP0, UPT, UR4, 0x1, UPT ;  /* 0x000000010400788c */ /* 0x000fc8000bf05070 */
[----:B------:R-:W-:-:S09]  /*1b60*/  UISETP.NE.U32.AND.EX UP0, UPT, URZ, URZ, UPT, UP0 ;  /* 0x000000ffff00728c */ /* 0x000fd2000bf05100 */
[----:B------:R-:W-:Y:S05]  /*1b70*/  BRA.U UP0, `(.L_x_1) ;  /* 0x0000000500047547 */ /* 0x000fea000b800000 */
[----:B------:R-:W0:Y:S01]  /*1b80*/  LDCU.64 UR4, c[0x0][0x390] ;  /* 0x00007200ff0477ac */ /* 0x000e220008000a00 */
[----:B------:R-:W-:Y:S02]  /*1b90*/  IMAD R11, R7, 0xc, RZ ;  /* 0x0000000c070b7824 */ /* 0x000fe400078e02ff */
[----:B------:R-:W-:-:S05]  /*1ba0*/  IMAD.WIDE.U32 R8, R6, 0xc, RZ ;  /* 0x0000000c06087825 */ /* 0x000fca00078e00ff */
[----:B------:R-:W-:Y:S02]  /*1bb0*/  IADD3 R0, PT, PT, R9, R11, RZ ;  /* 0x0000000b09007210 */ /* 0x000fe40007ffe0ff */
        /* <DEDUP_REMOVED lines=8> */
[----:B0-----:R-:W-:-:S04]  /*1c40*/  LEA R10, P0, R6, UR4, 0x2 ;  /* 0x00000004060a7c11 */ /* 0x001fc8000f8010ff */
[----:B------:R-:W-:-:S05]  /*1c50*/  LEA.HI.X R11, R6, UR5, R7, 0x2, P0 ;  /* 0x00000005060b7c11 */ /* 0x000fca00080f1407 */
        /* <DEDUP_REMOVED lines=18> */
.L_x_42:
[----:B------:R-:W-:Y:S01]  /*1d80*/  FMUL.FTZ R0, R7, R2 ;  /* 0x0000000207007220 */ /* 0x000fe20000410000 */
[----:B------:R-:W-:-:S03]  /*1d90*/  FMUL.FTZ R2, R2, 0.5 ;  /* 0x3f00000002027820 */ /* 0x000fc60000410000 */
[----:B------:R-:W-:-:S04]  /*1da0*/  FFMA R7, -R0, R0, R7 ;  /* 0x0000000000077223 */ /* 0x000fc80000000107 */
[----:B------:R-:W-:-:S07]  /*1db0*/  FFMA R0, R7, R2, R0 ;  /* 0x0000000207007223 */ /* 0x000fce0000000000 */
.L_x_43:
[----:B------:R-:W-:Y:S05]  /*1dc0*/  BSYNC.RECONVERGENT B0 ;  /* 0x0000000000007941 */ /* 0x000fea0003800200 */
.L_x_41:
        /* <DEDUP_REMOVED lines=8> */
.L_x_45:
[----:B------:R-:W0:Y:S02]  /*1e50*/  MUFU.RCP R7, R0 ;  /* 0x0000000000077308 */ /* 0x000e240000001000 */
[----:B0-----:R-:W-:-:S04]  /*1e60*/  FFMA R2, R7, R0, -1 ;  /* 0xbf80000007027423 */ /* 0x001fc80000000000 */
[----:B------:R-:W-:-:S04]  /*1e70*/  FADD.FTZ R2, -R2, -RZ ;  /* 0x800000ff02027221 */ /* 0x000fc80000010100 */
[----:B------:R-:W-:-:S07]  /*1e80*/  FFMA R32, R7, R2, R7 ;  /* 0x0000000207207223 */ /* 0x000fce0000000007 */
.L_x_46:
[----:B------:R-:W-:Y:S05]  /*1e90*/  BSYNC.RECONVERGENT B0 ;  /* 0x0000000000007941 */ /* 0x000fea0003800200 */
.L_x_44:
[----:B------:R-:W-:Y:S01]  /*1ea0*/  FMUL R3, R3, 6.6725902581055152041e-11 ;  /* 0x2e92bb5803037820 */ /* 0x000fe20000400000 */
[----:B------:R-:W-:Y:S01]  /*1eb0*/  FMUL R7, R4, 6.6725902581055152041e-11 ;  /* 0x2e92bb5804077820 */ /* 0x000fe20000400000 */
[----:B------:R-:W-:Y:S02]  /*1ec0*/  FMUL R5, R5, 6.6725902581055152041e-11 ;  /* 0x2e92bb5805057820 */ /* 0x000fe40000400000 */
[C---:B-----5:R-:W-:Y:S01]  /*1ed0*/  FMUL R3, R6.reuse, R3 ;  /* 0x0000000306037220 */ /* 0x060fe20000400000 */
[C---:B------:R-:W-:Y:S01]  /*1ee0*/  FMUL R7, R6.reuse, R7 ;  /* 0x0000000706077220 */ /* 0x040fe20000400000 */
[----:B------:R-:W-:Y:S02]  /*1ef0*/  FMUL R5, R6, R5 ;  /* 0x0000000506057220 */ /* 0x000fe40000400000 */
[-C--:B------:R-:W-:Y:S01]  /*1f00*/  FMUL R3, R3, R32.reuse ;  /* 0x0000002003037220 */ /* 0x080fe20000400000 */
[-C--:B------:R-:W-:Y:S01]  /*1f10*/  FMUL R7, R7, R32.reuse ;  /* 0x0000002007077220 */ /* 0x080fe20000400000 */
[----:B------:R-:W-:-:S02]  /*1f20*/  FMUL R5, R5, R32 ;  /* 0x0000002005057220 */ /* 0x000fc40000400000 */
[-C--:B------:R-:W-:Y:S01]  /*1f30*/  FMUL R0, R3, R32.reuse ;  /* 0x0000002003007220 */ /* 0x080fe20000400000 */
[-C--:B------:R-:W-:Y:S01]  /*1f40*/  FMUL R2, R7, R32.reuse ;  /* 0x0000002007027220 */ /* 0x080fe20000400000 */
[-C--:B------:R-:W-:Y:S02]  /*1f50*/  FMUL R4, R5, R32.reuse ;  /* 0x0000002005047220 */ /* 0x080fe40000400000 */
[-C--:B------:R-:W-:Y:S01]  /*1f60*/  FFMA R29, R0, R32.reuse, R29 ;  /* 0x00000020001d7223 */ /* 0x080fe2000000001d */
[-C--:B------:R-:W-:Y:S01]  /*1f70*/  FFMA R27, R2, R32.reuse, R27 ;  /* 0x00000020021b7223 */ /* 0x080fe2000000001b */
[----:B------:R-:W-:-:S07]  /*1f80*/  FFMA R25, R4, R32, R25 ;  /* 0x0000002004197223 */ /* 0x000fce0000000019 */
.L_x_1:
[----:B------:R-:W-:Y:S04]  /*1f90*/  STG.E desc[UR16][R20.64], R29 ;  /* 0x0000001d14007986 */ /* 0x000fe8000c101910 */
[----:B------:R-:W-:Y:S04]  /*1fa0*/  STG.E desc[UR16][R20.64+0x4], R27 ;  /* 0x0000041b14007986 */ /* 0x000fe8000c101910 */
[----:B------:R-:W-:Y:S01]  /*1fb0*/  STG.E desc[UR16][R20.64+0x8], R25 ;  /* 0x0000081914007986 */ /* 0x000fe2000c101910 */
[----:B------:R-:W-:Y:S05]  /*1fc0*/  EXIT ;  /* 0x000000000000794d */ /* 0x000fea0003800000 */
.L_x_0:
[----:B------:R-:W-:-:S13]  /*1fd0*/  ISETP.NE.AND P0, PT, R0, RZ, PT ;  /* 0x000000ff0000720c */ /* 0x000fda0003f05270 */
[----:B------:R-:W-:Y:S05]  /*1fe0*/  @P0 EXIT ;  /* 0x000000000000094d */ /* 0x000fea0003800000 */
[----:B------:R-:W0:Y:S02]  /*1ff0*/  LDCU.64 UR22, c[0x0][0x380] ;  /* 0x00007000ff1677ac */ /* 0x000e240008000a00 */
[----:B0-----:R-:W-:-:S04]  /*2000*/  UISETP.NE.U32.AND UP0, UPT, UR22, URZ, UPT ;  /* 0x000000ff1600728c */ /* 0x001fc8000bf05070 */
[----:B------:R-:W-:-:S09]  /*2010*/  UISETP.NE.AND.EX UP0, UPT, UR23, URZ, UPT, UP0 ;  /* 0x000000ff1700728c */ /* 0x000fd2000bf05300 */
[----:B------:R-:W-:Y:S05]  /*2020*/  BRA.U !UP0, `(.L_x_47) ;  /* 0x0000001108387547 */ /* 0x000fea000b800000 */
[----:B------:R-:W-:Y:S02]  /*2030*/  UISETP.GE.U32.AND UP1, UPT, UR22, 0x4, UPT ;  /* 0x000000041600788c */ /* 0x000fe4000bf26070 */
[----:B------:R-:W-:Y:S02]  /*2040*/  ULOP3.LUT UR27, UR22, 0x3, URZ, 0xc0, !UPT ;  /* 0x00000003161b7892 */ /* 0x000fe4000f8ec0ff */
[----:B------:R-:W-:Y:S02]  /*2050*/  UISETP.GE.U32.AND.EX UP1, UPT, UR23, URZ, UPT, UP1 ;  /* 0x000000ff1700728c */ /* 0x000fe4000bf26110 */
[----:B------:R-:W-:Y:S01]  /*2060*/  UISETP.NE.U32.AND UP0, UPT, UR27, URZ, UPT ;  /* 0x000000ff1b00728c */ /* 0x000fe2000bf05070 */
[----:B------:R-:W-:Y:S01]  /*2070*/  UMOV UR4, URZ ;  /* 0x000000ff00047c82 */ /* 0x000fe20008000000 */
[----:B------:R-:W-:Y:S02]  /*2080*/  UMOV UR9, URZ ;  /* 0x000000ff00097c82 */ /* 0x000fe40008000000 */
[----:B------:R-:W-:-:S03]  /*2090*/  UISETP.NE.AND.EX UP0, UPT, URZ, URZ, UPT, UP0 ;  /* 0x000000ffff00728c */ /* 0x000fc6000bf05300 */
[----:B------:R-:W-:Y:S08]  /*20a0*/  BRA.U !UP1, `(.L_x_48) ;  /* 0x0000000909187547 */ /* 0x000ff0000b800000 */
[----:B------:R-:W-:Y:S01]  /*20b0*/  HFMA2 R13, -RZ, RZ, 0, 3.5762786865234375e-07 ;  /* 0x00000006ff0d7431 */ /* 0x000fe200000001ff */
[----:B------:R-:W0:Y:S01]  /*20c0*/  LDCU UR9, c[0x0][0x384] ;  /* 0x00007080ff0977ac */ /* 0x000e220008000800 */
[----:B------:R-:W1:Y:S01]  /*20d0*/  LDCU.64 UR24, c[0x0][0x388] ;  /* 0x00007100ff1877ac */ /* 0x000e620008000a00 */
[----:B------:R-:W2:Y:S01]  /*20e0*/  LDCU.64 UR28, c[0x0][0x388] ;  /* 0x00007100ff1c77ac */ /* 0x000ea20008000a00 */
[----:B------:R-:W3:Y:S01]  /*20f0*/  LDCU.128 UR12, c[0x0][0x390] ;  /* 0x00007200ff0c77ac */ /* 0x000ee20008000c00 */
[----:B------:R-:W-:Y:S01]  /*2100*/  ULOP3.LUT UR4, UR22, 0xfffffffc, URZ, 0xc0, !UPT ;  /* 0xfffffffc16047892 */ /* 0x000fe2000f8ec0ff */
[----:B------:R-:W-:Y:S01]  /*2110*/  UMOV UR7, URZ ;  /* 0x000000ff00077c82 */ /* 0x000fe20008000000 */
[----:B------:R-:W-:Y:S01]  /*2120*/  UMOV UR8, URZ ;  /* 0x000000ff00087c82 */ /* 0x000fe20008000000 */
[----:B------:R-:W-:Y:S01]  /*2130*/  UMOV UR5, URZ ;  /* 0x000000ff00057c82 */ /* 0x000fe20008000000 */
[----:B------:R-:W-:-:S08]  /*2140*/  UMOV UR6, URZ ;  /* 0x000000ff00067c82 */ /* 0x000fd00008000000 */
.L_x_49:
[----:B------:R-:W-:Y:S02]  /*2150*/  USHF.L.U32 UR10, UR7, 0x2, URZ ;  /* 0x00000002070a7899 */ /* 0x000fe400080006ff */
[----:B------:R-:W-:Y:S01]  /*2160*/  USHF.L.U64.HI UR11, UR7, 0x2, UR8 ;  /* 0x00000002070b7899 */ /* 0x000fe20008010208 */
[----:B-1----:R-:W-:Y:S01]  /*2170*/  MOV R2, UR24 ;  /* 0x0000001800027c02 */ /* 0x002fe20008000f00 */
[----:B------:R-:W-:Y:S01]  /*2180*/  ULOP3.LUT UR10, UR10, 0xfffffff0, URZ, 0xc0, !UPT ;  /* 0xfffffff00a0a7892 */ /* 0x000fe2000f8ec0ff */
[----:B------:R-:W-:Y:S01]  /*2190*/  MOV R3, UR25 ;  /* 0x0000001900037c02 */ /* 0x000fe20008000f00 */
[----:B------:R-:W-:Y:S01]  /*21a0*/  ULOP3.LUT UR11, UR11, 0x3, URZ, 0xc0, !UPT ;  /* 0x000000030b0b7892 */ /* 0x000fe2000f8ec0ff */
[----:B------:R-:W1:Y:S01]  /*21b0*/  LDC.64 R6, c[0x0][0x390] ;  /* 0x0000e400ff067b82 */ /* 0x000e620000000a00 */
[----:B---3--:R-:W-:Y:S02]  /*21c0*/  UIADD3 UR23, UP1, UPT, UR10, UR12, URZ ;  /* 0x0000000c0a177290 */ /* 0x008fe4000ff3e0ff */
[----:B------:R3:W4:Y:S02]  /*21d0*/  LDG.E R15, desc[UR16][R2.64] ;  /* 0x00000010020f7981 */ /* 0x000724000c1e1900 */
[----:B------:R-:W-:-:S02]  /*21e0*/  UIADD3.X UR26, UPT, UPT, UR11, UR13, URZ, UP1, !UPT ;  /* 0x0000000d0b1a7290 */ /* 0x000fc40008ffe4ff */
[----:B------:R-:W-:-:S04]  /*21f0*/  MOV R8, UR23 ;  /* 0x0000001700087c02 */ /* 0x000fc80008000f00 */
[----:B------:R-:W-:Y:S02]  /*2200*/  MOV R9, UR26 ;  /* 0x0000001a00097c02 */ /* 0x000fe40008000f00 */
[----:B------:R-:W-:Y:S01]  /*2210*/  IADD3 R23, PT, PT, R13, -0x3, RZ ;  /* 0xfffffffd0d177810 */ /* 0x000fe20007ffe0ff */
[----:B---3--:R-:W3:Y:S02]  /*2220*/  LDC.64 R2, c[0x0][0x398] ;  /* 0x0000e600ff027b82 */ /* 0x008ee40000000a00 */
[----:B------:R-:W5:Y:S01]  /*2230*/  LDG.E R4, desc[UR16][R8.64] ;  /* 0x0000001008047981 */ /* 0x000f62000c1e1900 */
[----:B------:R-:W-:-:S04]  /*2240*/  UIADD3 UR10, UP1, UPT, UR10, UR14, URZ ;  /* 0x0000000e0a0a7290 */ /* 0x000fc8000ff3e0ff */
[----:B------:R-:W-:Y:S02]  /*2250*/  UIADD3.X UR11, UPT, UPT, UR11, UR15, URZ, UP1, !UPT ;  /* 0x0000000f0b0b7290 */ /* 0x000fe40008ffe4ff */
[----:B------:R-:W-:-:S04]  /*2260*/  MOV R10, UR10 ;  /* 0x0000000a000a7c02 */ /* 0x000fc80008000f00 */
[----:B------:R-:W-:Y:S01]  /*2270*/  MOV R11, UR11 ;  /* 0x0000000b000b7c02 */ /* 0x000fe20008000f00 */
[----:B-----5:R-:W-:-:S05]  /*2280*/  FMUL R5, R4, 0.10000000149011611938 ;  /* 0x3dcccccd04057820 */ /* 0x020fca0000400000 */
[----:B------:R-:W-:Y:S04]  /*2290*/  STG.E desc[UR16][R10.64], R5 ;  /* 0x000000050a007986 */ /* 0x000fe8000c101910 */
[----:B------:R-:W5:Y:S02]  /*22a0*/  LDG.E R4, desc[UR16][R8.64+0x4] ;  /* 0x0000041008047981 */ /* 0x000f64000c1e1900 */
[----:B-----5:R-:W-:-:S05]  /*22b0*/  FMUL R19, R4, 0.10000000149011611938 ;  /* 0x3dcccccd04137820 */ /* 0x020fca0000400000 */
[----:B------:R3:W-:Y:S04]  /*22c0*/  STG.E desc[UR16][R10.64+0x4], R19 ;  /* 0x000004130a007986 */ /* 0x0007e8000c101910 */
[----:B------:R-:W5:Y:S01]  /*22d0*/  LDG.E R4, desc[UR16][R8.64+0x8] ;  /* 0x0000081008047981 */ /* 0x000f62000c1e1900 */
[----:B-1----:R-:W-:Y:S01]  /*22e0*/  IMAD.WIDE.U32 R16, R23, 0x4, R6 ;  /* 0x0000000417107825 */ /* 0x002fe200078e0006 */
[----:B------:R-:W-:Y:S02]  /*22f0*/  USHF.L.U32 UR10, UR5, 0x2, URZ ;  /* 0x00000002050a7899 */ /* 0x000fe400080006ff */
[----:B------:R-:W-:Y:S02]  /*2300*/  USHF.L.U64.HI UR11, UR5, 0x2, UR6 ;  /* 0x00000002050b7899 */ /* 0x000fe40008010206 */
[----:B------:R-:W-:Y:S01]  /*2310*/  ULOP3.LUT UR10, UR10, 0xfffffff0, URZ, 0xc0, !UPT ;  /* 0xfffffff00a0a7892 */ /* 0x000fe2000f8ec0ff */
[----:B-----5:R-:W-:-:S05]  /*2320*/  FMUL R21, R4, 0.10000000149011611938 ;  /* 0x3dcccccd04157820 */ /* 0x020fca0000400000 */
[----:B------:R1:W-:Y:S04]  /*2330*/  STG.E desc[UR16][R10.64+0x8], R21 ;  /* 0x000008150a007986 */ /* 0x0003e8000c101910 */
[----:B------:R-:W-:Y:S04]  /*2340*/  STG.E desc[UR16][R8.64], RZ ;  /* 0x000000ff08007986 */ /* 0x000fe8000c101910 */
[----:B------:R-:W-:Y:S04]  /*2350*/  STG.E desc[UR16][R8.64+0x4], RZ ;  /* 0x000004ff08007986 */ /* 0x000fe8000c101910 */
[----:B------:R5:W-:Y:S04]  /*2360*/  STG.E desc[UR16][R8.64+0x8], RZ ;  /* 0x000008ff08007986 */ /* 0x000be8000c101910 */
[----:B------:R-:W4:Y:S01]  /*2370*/  LDG.E R12, desc[UR16][R16.64] ;  /* 0x00000010100c7981 */ /* 0x000f22000c1e1900 */
[----:B------:R-:W-:-:S02]  /*2380*/  ULOP3.LUT UR11, UR11, 0x3, URZ, 0xc0, !UPT ;  /* 0x000000030b0b7892 */ /* 0x000fc4000f8ec0ff */
[----:B--2---:R-:W-:Y:S01]  /*2390*/  UIADD3 UR10, UP1, UPT, UR10, UR28, URZ ;  /* 0x0000001c0a0a7290 */ /* 0x004fe2000ff3e0ff */
[----:B---3--:R-:W-:Y:S01]  /*23a0*/  IMAD.WIDE.U32 R18, R23, 0x4, R2 ;  /* 0x0000000417127825 */ /* 0x008fe200078e0002 */
[----:B------:R-:W2:Y:S02]  /*23b0*/  LDG.E R14, desc[UR16][R10.64+0x4] ;  /* 0x000004100a0e7981 */ /* 0x000ea4000c1e1900 */
[----:B------:R-:W-:Y:S02]  /*23c0*/  UIADD3.X UR11, UPT, UPT, UR11, UR29, URZ, UP1, !UPT ;  /* 0x0000001d0b0b7290 */ /* 0x000fe40008ffe4ff */
[----:B------:R-:W-:Y:S01]  /*23d0*/  MOV R4, UR10 ;  /* 0x0000000a00047c02 */ /* 0x000fe20008000f00 */
[----:B------:R-:W3:Y:S03]  /*23e0*/  LDG.E R20, desc[UR16][R10.64] ;  /* 0x000000100a147981 */ /* 0x000ee6000c1e1900 */
[----:B------:R-:W-:Y:S01]  /*23f0*/  MOV R5, UR11 ;  /* 0x0000000b00057c02 */ /* 0x000fe20008000f00 */
[----:B-1----:R1:W3:Y:S01]  /*2400*/  LDG.E R21, desc[UR16][R10.64+0x8] ;  /* 0x000008100a157981 */ /* 0x0022e2000c1e1900 */
[----:B----4-:R-:W-:-:S03]  /*2410*/  FMUL R23, R12, 0.10000000149011611938 ;  /* 0x3dcccccd0c177820 */ /* 0x010fc60000400000 */
[----:B------:R-:W4:Y:S04]  /*2420*/  LDG.E R12, desc[UR16][R4.64+0x4] ;  /* 0x00000410040c7981 */ /* 0x000f28000c1e1900 */
[----:B------:R-:W-:Y:S04]  /*2430*/  STG.E desc[UR16][R18.64], R23 ;  /* 0x0000001712007986 */ /* 0x000fe8000c101910 */
[----:B-----5:R-:W5:Y:S02]  /*2440*/  LDG.E R8, desc[UR16][R16.64+0x4] ;  /* 0x0000041010087981 */ /* 0x020f64000c1e1900 */
[----:B-----5:R-:W-:-:S05]  /*2450*/  FMUL R25, R8, 0.10000000149011611938 ;  /* 0x3dcccccd08197820 */ /* 0x020fca0000400000 */
[----:B------:R5:W-:Y:S04]  /*2460*/  STG.E desc[UR16][R18.64+0x4], R25 ;  /* 0x0000041912007986 */ /* 0x000be8000c101910 */
[----:B------:R-:W2:Y:S02]  /*2470*/  LDG.E R8, desc[UR16][R16.64+0x8] ;  /* 0x0000081010087981 */ /* 0x000ea4000c1e1900 */
[----:B--2---:R-:W-:Y:S01]  /*2480*/  FMUL R27, R8, 0.10000000149011611938 ;  /* 0x3dcccccd081b7820 */ /* 0x004fe20000400000 */
[----:B------:R-:W-:-:S04]  /*2490*/  IMAD.WIDE.U32 R8, R13, 0x4, R6 ;  /* 0x000000040d087825 */ /* 0x000fc800078e0006 */
[----:B------:R2:W-:Y:S04]  /*24a0*/  STG.E desc[UR16][R18.64+0x8], R27 ;  /* 0x0000081b12007986 */ /* 0x0005e8000c101910 */
[----:B------:R-:W-:Y:S04]  /*24b0*/  STG.E desc[UR16][R16.64], RZ ;  /* 0x000000ff10007986 */ /* 0x000fe8000c101910 */
[----:B------:R-:W-:Y:S04]  /*24c0*/  STG.E desc[UR16][R16.64+0x4], RZ ;  /* 0x000004ff10007986 */ /* 0x000fe8000c101910 */
[----:B------:R0:W-:Y:S04]  /*24d0*/  STG.E desc[UR16][R16.64+0x8], RZ ;  /* 0x000008ff10007986 */ /* 0x0001e8000c101910 */
[----:B------:R-:W3:Y:S01]  /*24e0*/  LDG.E R22, desc[UR16][R8.64] ;  /* 0x0000001008167981 */ /* 0x000ee2000c1e1900 */
[----:B-1----:R-:W-:-:S03]  /*24f0*/  IMAD.WIDE.U32 R10, R13, 0x4, R2 ;  /* 0x000000040d0a7825 */ /* 0x002fc600078e0002 */
[----:B-----5:R-:W5:Y:S04]  /*2500*/  LDG.E R25, desc[UR16][R18.64+0x4] ;  /* 0x0000041012197981 */ /* 0x020f68000c1e1900 */
[----:B------:R-:W4:Y:S04]  /*2510*/  LDG.E R24, desc[UR16][R18.64] ;  /* 0x0000001012187981 */ /* 0x000f28000c1e1900 */
[----:B------:R1:W4:Y:S01]  /*2520*/  LDG.E R23, desc[UR16][R18.64+0x8] ;  /* 0x0000081012177981 */ /* 0x000322000c1e1900 */
[----:B---3--:R-:W-:-:S03]  /*2530*/  FMUL R29, R22, 0.10000000149011611938 ;  /* 0x3dcccccd161d7820 */ /* 0x008fc60000400000 */
[----:B------:R-:W3:Y:S04]  /*2540*/  LDG.E R22, desc[UR16][R4.64+0x8] ;  /* 0x0000081004167981 */ /* 0x000ee8000c1e1900 */
[----:B------:R-:W-:Y:S04]  /*2550*/  STG.E desc[UR16][R10.64], R29 ;  /* 0x0000001d0a007986 */ /* 0x000fe8000c101910 */
[----:B------:R-:W2:Y:S02]  /*2560*/  LDG.E R26, desc[UR16][R8.64+0x4] ;  /* 0x00000410081a7981 */ /* 0x000ea4000c1e1900 */
[----:B--2---:R-:W-:-:S05]  /*2570*/  FMUL R27, R26, 0.10000000149011611938 ;  /* 0x3dcccccd1a1b7820 */ /* 0x004fca0000400000 */
[----:B------:R2:W-:Y:S04]  /*2580*/  STG.E desc[UR16][R10.64+0x4], R27 ;  /* 0x0000041b0a007986 */ /* 0x0005e8000c101910 */
[----:B0-----:R-:W5:Y:S01]  /*2590*/  LDG.E R16, desc[UR16][R8.64+0x8] ;  /* 0x0000081008107981 */ /* 0x001f62000c1e1900 */
[----:B------:R-:W-:-:S05]  /*25a0*/  IADD3 R17, PT, PT, R13, 0x3, RZ ;  /* 0x000000030d117810 */ /* 0x000fca0007ffe0ff */
[----:B------:R-:W-:-:S04]  /*25b0*/  IMAD.WIDE.U32 R6, R17, 0x4, R6 ;  /* 0x0000000411067825 */ /* 0x000fc800078e0006 */
[----:B-----5:R-:W-:-:S05]  /*25c0*/  FMUL R31, R16, 0.10000000149011611938 ;  /* 0x3dcccccd101f7820 */ /* 0x020fca0000400000 */
[----:B------:R-:W-:Y:S04]  /*25d0*/  STG.E desc[UR16][R10.64+0x8], R31 ;  /* 0x0000081f0a007986 */ /* 0x000fe8000c101910 */
[----:B------:R-:W-:Y:S04]  /*25e0*/  STG.E desc[UR16][R8.64], RZ ;  /* 0x000000ff08007986 */ /* 0x000fe8000c101910 */
[----:B------:R-:W-:Y:S04]  /*25f0*/  STG.E desc[UR16][R8.64+0x4], RZ ;  /* 0x000004ff08007986 */ /* 0x000fe8000c101910 */
[----:B------:R0:W-:Y:S04]  /*2600*/  STG.E desc[UR16][R8.64+0x8], RZ ;  /* 0x000008ff08007986 */ /* 0x0001e8000c101910 */
[----:B------:R-:W1:Y:S01]  /*2610*/  LDG.E R16, desc[UR16][R6.64] ;  /* 0x0000001006107981 */ /* 0x000e62000c1e1900 */
[----:B------:R-:W-:-:S03]  /*2620*/  IMAD.WIDE.U32 R2, R17, 0x4, R2 ;  /* 0x0000000411027825 */ /* 0x000fc600078e0002 */
[----:B------:R5:W3:Y:S04]  /*2630*/  LDG.E R4, desc[UR16][R4.64+0xc] ;  /* 0x00000c1004047981 */ /* 0x000ae8000c1e1900 */
[----:B------:R-:W3:Y:S04]  /*2640*/  LDG.E R18, desc[UR16][R10.64+0x4] ;  /* 0x000004100a127981 */ /* 0x000ee8000c1e1900 */
[----:B------:R-:W3:Y:S01]  /*2650*/  LDG.E R17, desc[UR16][R10.64] ;  /* 0x000000100a117981 */ /* 0x000ee2000c1e1900 */
[----:B-1----:R-:W-:-:S03]  /*2660*/  FMUL R19, R16, 0.10000000149011611938 ;  /* 0x3dcccccd10137820 */ /* 0x002fc60000400000 */
[----:B------:R-:W3:Y:S04]  /*2670*/  LDG.E R16, desc[UR16][R10.64+0x8] ;  /* 0x000008100a107981 */ /* 0x000ee8000c1e1900 */
[----:B------:R-:W-:Y:S04]  /*2680*/  STG.E desc[UR16][R2.64], R19 ;  /* 0x0000001302007986 */ /* 0x000fe8000c101910 */
[----:B------:R-:W2:Y:S02]  /*2690*/  LDG.E R26, desc[UR16][R6.64+0x4] ;  /* 0x00000410061a7981 */ /* 0x000ea4000c1e1900 */
[----:B--2---:R-:W-:-:S05]  /*26a0*/  FMUL R27, R26, 0.10000000149011611938 ;  /* 0x3dcccccd1a1b7820 */ /* 0x004fca0000400000 */
[----:B------:R-:W-:Y:S04]  /*26b0*/  STG.E desc[UR16][R2.64+0x4], R27 ;  /* 0x0000041b02007986 */ /* 0x000fe8000c101910 */
[----:B0-----:R-:W2:Y:S01]  /*26c0*/  LDG.E R8, desc[UR16][R6.64+0x8] ;  /* 0x0000081006087981 */ /* 0x001ea2000c1e1900 */
[----:B-----5:R-:W-:Y:S01]  /*26d0*/  FMUL R5, R14, R14 ;  /* 0x0000000e0e057220 */ /* 0x020fe20000400000 */
[----:B------:R-:W-:Y:S01]  /*26e0*/  UIADD3 UR5, UP3, UPT, UR5, 0x4, URZ ;  /* 0x0000000405057890 */ /* 0x000fe2000ff7e0ff */
[----:B--2---:R-:W-:-:S05]  /*26f0*/  FMUL R9, R8, 0.10000000149011611938 ;  /* 0x3dcccccd08097820 */ /* 0x004fca0000400000 */
[----:B------:R0:W-:Y:S04]  /*2700*/  STG.E desc[UR16][R2.64+0x8], R9 ;  /* 0x0000080902007986 */ /* 0x0001e8000c101910 */
[----:B------:R1:W-:Y:S04]  /*2710*/  STG.E desc[UR16][R6.64], RZ ;  /* 0x000000ff06007986 */ /* 0x0003e8000c101910 */
[----:B------:R1:W-:Y:S04]  /*2720*/  STG.E desc[UR16][R6.64+0x4], RZ ;  /* 0x000004ff06007986 */ /* 0x0003e8000c101910 */
[----:B------:R1:W-:Y:S04]  /*2730*/  STG.E desc[UR16][R6.64+0x8], RZ ;  /* 0x000008ff06007986 */ /* 0x0003e8000c101910 */
[----:B------:R-:W0:Y:S04]  /*2740*/  LDG.E R10, desc[UR16][R2.64+0x4] ;  /* 0x00000410020a7981 */ /* 0x000e28000c1e1900 */
[----:B------:R-:W2:Y:S04]  /*2750*/  LDG.E R8, desc[UR16][R2.64] ;  /* 0x0000001002087981 */ /* 0x000ea8000c1e1900 */
[----:B------:R0:W5:Y:S01]  /*2760*/  LDG.E R26, desc[UR16][R2.64+0x8] ;  /* 0x00000810021a7981 */ /* 0x000162000c1e1900 */
[----:B------:R-:W-:Y:S01]  /*2770*/  FFMA R20, R20, R20, R5 ;  /* 0x0000001414147223 */ /* 0x000fe20000000005 */
[----:B------:R-:W-:Y:S01]  /*2780*/  FMUL R25, R25, R25 ;  /* 0x0000001919197220 */ /* 0x000fe20000400000 */
[----:B------:R-:W-:-:S02]  /*2790*/  UIADD3 UR7, UP1, UPT, UR7, 0xc, URZ ;  /* 0x0000000c07077890 */ /* 0x000fc4000ff3e0ff */
[----:B------:R-:W-:Y:S02]  /*27a0*/  UIADD3.X UR6, UPT, UPT, URZ, UR6, URZ, UP3, !UPT ;  /* 0x00000006ff067290 */ /* 0x000fe40009ffe4ff */
[----:B------:R-:W-:Y:S01]  /*27b0*/  UIADD3 UR10, UP3, UPT, UR5, -UR4, URZ ;  /* 0x80000004050a7290 */ /* 0x000fe2000ff7e0ff */
[----:B------:R-:W-:Y:S01]  /*27c0*/  FFMA R20, R21, R21, R20 ;  /* 0x0000001515147223 */ /* 0x000fe20000000014 */
[----:B----4-:R-:W-:Y:S01]  /*27d0*/  FFMA R24, R24, R24, R25 ;  /* 0x0000001818187223 */ /* 0x010fe20000000019 */
[----:B---3--:R-:W-:Y:S01]  /*27e0*/  FMUL R18, R18, R18 ;  /* 0x0000001212127220 */ /* 0x008fe20000400000 */
[----:B------:R-:W-:Y:S02]  /*27f0*/  UIADD3.X UR8, UPT, UPT, URZ, UR8, URZ, UP1, !UPT ;  /* 0x00000008ff087290 */ /* 0x000fe40008ffe4ff */
[----:B------:R-:W-:Y:S02]  /*2800*/  UIADD3.X UR11, UPT, UPT, UR6, ~UR9, URZ, UP3, !UPT ;  /* 0x80000009060b7290 */ /* 0x000fe40009ffe4ff */
[----:B------:R-:W-:Y:S01]  /*2810*/  UISETP.NE.U32.AND UP1, UPT, UR10, URZ, UPT ;  /* 0x000000ff0a00728c */ /* 0x000fe2000bf25070 */
[----:B------:R-:W-:Y:S01]  /*2820*/  FFMA R15, R15, R20, R0 ;  /* 0x000000140f0f7223 */ /* 0x000fe20000000000 */
[----:B------:R-:W-:Y:S01]  /*2830*/  FFMA R24, R23, R23, R24 ;  /* 0x0000001717187223 */ /* 0x000fe20000000018 */
[----:B------:R-:W-:Y:S01]  /*2840*/  FFMA R17, R17, R17, R18 ;  /* 0x0000001111117223 */ /* 0x000fe20000000012 */
[----:B------:R-:W-:-:S02]  /*2850*/  UISETP.NE.AND.EX UP1, UPT, UR11, URZ, UPT, UP1 ;  /* 0x000000ff0b00728c */ /* 0x000fc4000bf25310 */
[----:B------:R-:W-:Y:S01]  /*2860*/  FFMA R15, R12, R24, R15 ;  /* 0x000000180c0f7223 */ /* 0x000fe2000000000f */
[----:B------:R-:W-:Y:S01]  /*2870*/  FFMA R17, R16, R16, R17 ;  /* 0x0000001010117223 */ /* 0x000fe20000000011 */
[----:B------:R-:W-:-:S03]  /*2880*/  UIADD3 UR24, UP2, UPT, UR24, 0x10, URZ ;  /* 0x0000001018187890 */ /* 0x000fc6000ff5e0ff */
[----:B------:R-:W-:Y:S01]  /*2890*/  FFMA R15, R22, R17, R15 ;  /* 0x00000011160f7223 */ /* 0x000fe2000000000f */
[----:B------:R-:W-:Y:S01]  /*28a0*/  IADD3 R13, PT, PT, R13, 0xc, RZ ;  /* 0x0000000c0d0d7810 */ /* 0x000fe20007ffe0ff */
[----:B------:R-:W-:Y:S01]  /*28b0*/  UIADD3.X UR25, UPT, UPT, URZ, UR25, URZ, UP2, !UPT ;  /* 0x00000019ff197290 */ /* 0x000fe200097fe4ff */
[----:B0-----:R-:W-:-:S04]  /*28c0*/  FMUL R3, R10, R10 ;  /* 0x0000000a0a037220 */ /* 0x001fc80000400000 */
[----:B--2---:R-:W-:-:S04]  /*28d0*/  FFMA R3, R8, R8, R3 ;  /* 0x0000000808037223 */ /* 0x004fc80000000003 */
[----:B-----5:R-:W-:-:S04]  /*28e0*/  FFMA R3, R26, R26, R3 ;  /* 0x0000001a1a037223 */ /* 0x020fc80000000003 */
[----:B------:R-:W-:Y:S01]  /*28f0*/  FFMA R0, R4, R3, R15 ;  /* 0x0000000304007223 */ /* 0x000fe2000000000f */
[----:B-1----:R-:W-:Y:S06]  /*2900*/  BRA.U UP1, `(.L_x_49) ;  /* 0xfffffff901107547 */ /* 0x002fec000b83ffff */
.L_x_48:
[----:B------:R-:W-:Y:S05]  /*2910*/  BRA.U !UP0, `(.L_x_47) ;  /* 0x0000000508fc7547 */ /* 0x000fea000b800000 */
[----:B------:R-:W-:Y:S02]  /*2920*/  UISETP.NE.U32.AND UP1, UPT, UR27, 0x1, UPT ;  /* 0x000000011b00788c */ /* 0x000fe4000bf25070 */
[----:B------:R-:W-:Y:S02]  /*2930*/  ULOP3.LUT UR22, UR22, 0x1, URZ, 0xc0, !UPT ;  /* 0x0000000116167892 */ /* 0x000fe4000f8ec0ff */
[----:B------:R-:W-:Y:S02]  /*2940*/  UISETP.NE.AND.EX UP1, UPT, URZ, URZ, UPT, UP1 ;  /* 0x000000ffff00728c */ /* 0x000fe4000bf25310 */
[----:B------:R-:W-:-:S04]  /*2950*/  UISETP.NE.U32.AND UP0, UPT, UR22, 0x1, UPT ;  /* 0x000000011600788c */ /* 0x000fc8000bf05070 */
[----:B------:R-:W-:-:S03]  /*2960*/  UISETP.NE.U32.AND.EX UP0, UPT, URZ, URZ, UPT, UP0 ;  /* 0x000000ffff00728c */ /* 0x000fc6000bf05100 */
[----:B------:R-:W-:Y:S08]  /*2970*/  BRA.U !UP1, `(.L_x_50) ;  /* 0x0000000509447547 */ /* 0x000ff0000b800000 */
[----:B------:R-:W0:Y:S01]  /*2980*/  LDCU.128 UR12, c[0x0][0x390] ;  /* 0x00007200ff0c77ac */ /* 0x000e220008000c00 */
[----:B------:R-:W-:Y:S02]  /*2990*/  UIMAD.WIDE.U32 UR6, UR4, 0xc, URZ ;  /* 0x0000000c040678a5 */ /* 0x000fe4000f8e00ff */
[----:B------:R-:W-:Y:S02]  /*29a0*/  UIMAD UR8, UR9, 0xc, URZ ;  /* 0x0000000c090878a4 */ /* 0x000fe4000f8e02ff */
[----:B------:R-:W-:Y:S02]  /*29b0*/  ULOP3.LUT UR5, UR6, 0xfffffffc, URZ, 0xc0, !UPT ;  /* 0xfffffffc06057892 */ /* 0x000fe4000f8ec0ff */
[----:B------:R-:W-:Y:S01]  /*29c0*/  UIADD3 UR8, UPT, UPT, UR7, UR8, URZ ;  /* 0x0000000807087290 */ /* 0x000fe2000fffe0ff */
[----:B------:R-:W1:Y:S03]  /*29d0*/  LDCU.64 UR22, c[0x0][0x388] ;  /* 0x00007100ff1677ac */ /* 0x000e660008000a00 */
[----:B------:R-:W-:-:S02]  /*29e0*/  ULOP3.LUT UR7, UR8, 0x3, URZ, 0xc0, !UPT ;  /* 0x0000000308077892 */ /* 0x000fc4000f8ec0ff */
[----:B0-----:R-:W-:-:S04]  /*29f0*/  UIADD3 UR10, UP1, UPT, UR5, UR12, URZ ;  /* 0x0000000c050a7290 */ /* 0x001fc8000ff3e0ff */
[----:B------:R-:W-:Y:S02]  /*2a00*/  UIADD3.X UR11, UPT, UPT, UR7, UR13, URZ, UP1, !UPT ;  /* 0x0000000d070b7290 */ /* 0x000fe40008ffe4ff */
[----:B------:R-:W-:-:S04]  /*2a10*/  MOV R2, UR10 ;  /* 0x0000000a00027c02 */ /* 0x000fc80008000f00 */
[----:B------:R-:W-:-:S05]  /*2a20*/  MOV R3, UR11 ;  /* 0x0000000b00037c02 */ /* 0x000fca0008000f00 */
[----:B------:R-:W2:Y:S01]  /*2a30*/  LDG.E R8, desc[UR16][R2.64] ;  /* 0x0000001002087981 */ /* 0x000ea2000c1e1900 */
[----:B------:R-:W-:Y:S02]  /*2a40*/  USHF.L.U32 UR10, UR4, 0x2, URZ ;  /* 0x00000002040a7899 */ /* 0x000fe400080006ff */
[----:B------:R-:W-:Y:S02]  /*2a50*/  USHF.L.U64.HI UR9, UR4, 0x2, UR9 ;  /* 0x0000000204097899 */ /* 0x000fe40008010209 */
[----:B-1----:R-:W-:Y:S02]  /*2a60*/  UIADD3 UR11, UP1, UPT, UR10, UR22, URZ ;  /* 0x000000160a0b7290 */ /* 0x002fe4000ff3e0ff */
[----:B------:R-:W-:Y:S02]  /*2a70*/  UIADD3 UR5, UP2, UPT, UR5, UR14, URZ ;  /* 0x0000000e05057290 */ /* 0x000fe4000ff5e0ff */
[----:B------:R-:W-:Y:S02]  /*2a80*/  UIADD3.X UR24, UPT, UPT, UR9, UR23, URZ, UP1, !UPT ;  /* 0x0000001709187290 */ /* 0x000fe40008ffe4ff */
[----:B------:R-:W-:Y:S01]  /*2a90*/  UIADD3.X UR7, UPT, UPT, UR7, UR15, URZ, UP2, !UPT ;  /* 0x0000000f07077290 */ /* 0x000fe200097fe4ff */
[----:B------:R-:W-:-:S02]  /*2aa0*/  MOV R6, UR11 ;  /* 0x0000000b00067c02 */ /* 0x000fc40008000f00 */
[----:B------:R-:W-:Y:S02]  /*2ab0*/  MOV R4, UR5 ;  /* 0x0000000500047c02 */ /* 0x000fe40008000f00 */
[----:B------:R-:W-:Y:S02]  /*2ac0*/  MOV R7, UR24 ;  /* 0x0000001800077c02 */ /* 0x000fe40008000f00 */
[----:B------:R-:W-:-:S03]  /*2ad0*/  MOV R5, UR7 ;  /* 0x0000000700057c02 */ /* 0x000fc60008000f00 */
[----:B------:R0:W3:Y:S01]  /*2ae0*/  LDG.E R13, desc[UR16][R6.64] ;  /* 0x00000010060d7981 */ /* 0x0000e2000c1e1900 */
[----:B--2---:R-:W-:-:S05]  /*2af0*/  FMUL R9, R8, 0.10000000149011611938 ;  /* 0x3dcccccd08097820 */ /* 0x004fca0000400000 */
[----:B------:R1:W-:Y:S04]  /*2b00*/  STG.E desc[UR16][R4.64], R9 ;  /* 0x0000000904007986 */ /* 0x0003e8000c101910 */
[----:B------:R-:W2:Y:S01]  /*2b10*/  LDG.E R8, desc[UR16][R2.64+0x4] ;  /* 0x0000041002087981 */ /* 0x000ea2000c1e1900 */
[----:B------:R-:W-:-:S04]  /*2b20*/  UIADD3 UR5, UP1, UPT, UR6, 0xc, URZ ;  /* 0x0000000c06057890 */ /* 0x000fc8000ff3e0ff */
[----:B------:R-:W-:Y:S01]  /*2b30*/  ULOP3.LUT UR5, UR5, 0xfffffffc, URZ, 0xc0, !UPT ;  /* 0xfffffffc05057892 */ /* 0x000fe2000f8ec0ff */
[----:B--2---:R-:W-:-:S05]  /*2b40*/  FMUL R11, R8, 0.10000000149011611938 ;  /* 0x3dcccccd080b7820 */ /* 0x004fca0000400000 */
[----:B------:R-:W-:Y:S04]  /*2b50*/  STG.E desc[UR16][R4.64+0x4], R11 ;  /* 0x0000040b04007986 */ /* 0x000fe8000c101910 */
[----:B------:R-:W1:Y:S01]  /*2b60*/  LDG.E R8, desc[UR16][R2.64+0x8] ;  /* 0x0000081002087981 */ /* 0x000e62000c1e1900 */
[----:B------:R-:W-:Y:S02]  /*2b70*/  UIADD3.X UR6, UPT, UPT, URZ, UR8, URZ, UP1, !UPT ;  /* 0x00000008ff067290 */ /* 0x000fe40008ffe4ff */
[----:B------:R-:W-:Y:S02]  /*2b80*/  UIADD3 UR12, UP1, UPT, UR5, UR12, URZ ;  /* 0x0000000c050c7290 */ /* 0x000fe4000ff3e0ff */
[----:B------:R-:W-:-:S04]  /*2b90*/  ULOP3.LUT UR6, UR6, 0x3, URZ, 0xc0, !UPT ;  /* 0x0000000306067892 */ /* 0x000fc8000f8ec0ff */
[----:B------:R-:W-:Y:S01]  /*2ba0*/  UIADD3.X UR13, UPT, UPT, UR6, UR13, URZ, UP1, !UPT ;  /* 0x0000000d060d7290 */ /* 0x000fe20008ffe4ff */
[----:B0-----:R-:W-:-:S05]  /*2bb0*/  MOV R6, UR12 ;  /* 0x0000000c00067c02 */ /* 0x001fca0008000f00 */
[----:B------:R-:W-:Y:S01]  /*2bc0*/  MOV R7, UR13 ;  /* 0x0000000d00077c02 */ /* 0x000fe20008000f00 */
[----:B-1----:R-:W-:-:S05]  /*2bd0*/  FMUL R9, R8, 0.10000000149011611938 ;  /* 0x3dcccccd08097820 */ /* 0x002fca0000400000 */
[----:B------:R-:W-:Y:S04]  /*2be0*/  STG.E desc[UR16][R4.64+0x8], R9 ;  /* 0x0000080904007986 */ /* 0x000fe8000c101910 */
[----:B------:R-:W-:Y:S04]  /*2bf0*/  STG.E desc[UR16][R2.64], RZ ;  /* 0x000000ff02007986 */ /* 0x000fe8000c101910 */
[----:B------:R-:W-:Y:S04]  /*2c00*/  STG.E desc[UR16][R2.64+0x4], RZ ;  /* 0x000004ff02007986 */ /* 0x000fe8000c101910 */
[----:B------:R0:W-:Y:S04]  /*2c10*/  STG.E desc[UR16][R2.64+0x8], RZ ;  /* 0x000008ff02007986 */ /* 0x0001e8000c101910 */
[----:B------:R-:W2:Y:S01]  /*2c20*/  LDG.E R12, desc[UR16][R6.64] ;  /* 0x00000010060c7981 */ /* 0x000ea2000c1e1900 */
[----:B------:R-:W-:-:S02]  /*2c30*/  ULOP3.LUT UR7, UR10, 0xfffffffc, URZ, 0xc0, !UPT ;  /* 0xfffffffc0a077892 */ /* 0x000fc4000f8ec0ff */
[----:B------:R-:W-:Y:S02]  /*2c40*/  ULOP3.LUT UR8, UR9, 0x3, URZ, 0xc0, !UPT ;  /* 0x0000000309087892 */ /* 0x000fe4000f8ec0ff */
[----:B------:R-:W-:Y:S01]  /*2c50*/  UIADD3 UR7, UP1, UPT, UR7, UR22, URZ ;  /* 0x0000001607077290 */ /* 0x000fe2000ff3e0ff */
[----:B0-----:R-:W4:Y:S01]  /*2c60*/  LDG.E R3, desc[UR16][R4.64+0x4] ;  /* 0x0000041004037981 */ /* 0x001f22000c1e1900 */
[----:B------:R-:W-:Y:S02]  /*2c70*/  UIADD3 UR14, UP2, UPT, UR5, UR14, URZ ;  /* 0x0000000e050e7290 */ /* 0x000fe4000ff5e0ff */
[----:B------:R-:W-:Y:S01]  /*2c80*/  UIADD3.X UR5, UPT, UPT, UR8, UR23, URZ, UP1, !UPT ;  /* 0x0000001708057290 */ /* 0x000fe20008ffe4ff */
[----:B------:R-:W5:Y:S01]  /*2c90*/  LDG.E R2, desc[UR16][R4.64] ;  /* 0x0000001004027981 */ /* 0x000f62000c1e1900 */
[----:B------:R-:W-:Y:S01]  /*2ca0*/  UIADD3.X UR6, UPT, UPT, UR6, UR15, URZ, UP2, !UPT ;  /* 0x0000000f06067290 */ /* 0x000fe200097fe4ff */
[----:B------:R-:W-:-:S03]  /*2cb0*/  MOV R10, UR7 ;  /* 0x00000007000a7c02 */ /* 0x000fc60008000f00 */
[----:B------:R-:W-:Y:S02]  /*2cc0*/  MOV R11, UR5 ;  /* 0x00000005000b7c02 */ /* 0x000fe40008000f00 */
[----:B------:R-:W-:Y:S02]  /*2cd0*/  MOV R8, UR14 ;  /* 0x0000000e00087c02 */ /* 0x000fe40008000f00 */
[----:B------:R-:W-:Y:S02]  /*2ce0*/  MOV R9, UR6 ;  /* 0x0000000600097c02 */ /* 0x000fe40008000f00 */
[----:B------:R-:W3:Y:S01]  /*2cf0*/  LDG.E R11, desc[UR16][R10.64+0x4] ;  /* 0x000004100a0b7981 */ /* 0x000ee2000c1e1900 */
[----:B--2---:R-:W-:-:S03]  /*2d00*/  FMUL R15, R12, 0.10000000149011611938 ;  /* 0x3dcccccd0c0f7820 */ /* 0x004fc60000400000 */
[----:B------:R-:W2:Y:S04]  /*2d10*/  LDG.E R12, desc[UR16][R4.64+0x8] ;  /* 0x00000810040c7981 */ /* 0x000ea8000c1e1900 */
[----:B------:R0:W-:Y:S04]  /*2d20*/  STG.E desc[UR16][R8.64], R15 ;  /* 0x0000000f08007986 */ /* 0x0001e8000c101910 */
[----:B------:R-:W4:Y:S02]  /*2d30*/  LDG.E R14, desc[UR16][R6.64+0x4] ;  /* 0x00000410060e7981 */ /* 0x000f24000c1e1900 */
[----:B----4-:R-:W-:-:S05]  /*2d40*/  FMUL R17, R14, 0.10000000149011611938 ;  /* 0x3dcccccd0e117820 */ /* 0x010fca0000400000 */
[----:B------:R0:W-:Y:S04]  /*2d50*/  STG.E desc[UR16][R8.64+0x4], R17 ;  /* 0x0000041108007986 */ /* 0x0001e8000c101910 */
[----:B------:R-:W4:Y:S02]  /*2d60*/  LDG.E R14, desc[UR16][R6.64+0x8] ;  /* 0x00000810060e7981 */ /* 0x000f24000c1e1900 */
[----:B----4-:R-:W-:-:S05]  /*2d70*/  FMUL R19, R14, 0.10000000149011611938 ;  /* 0x3dcccccd0e137820 */ /* 0x010fca0000400000 */
[----:B------:R0:W-:Y:S04]  /*2d80*/  STG.E desc[UR16][R8.64+0x8], R19 ;  /* 0x0000081308007986 */ /* 0x0001e8000c101910 */
[----:B------:R0:W-:Y:S04]  /*2d90*/  STG.E desc[UR16][R6.64], RZ ;  /* 0x000000ff06007986 */ /* 0x0001e8000c101910 */
[----:B------:R0:W-:Y:S04]  /*2da0*/  STG.E desc[UR16][R6.64+0x4], RZ ;  /* 0x000004ff06007986 */ /* 0x0001e8000c101910 */
[----:B------:R0:W-:Y:S04]  /*2db0*/  STG.E desc[UR16][R6.64+0x8], RZ ;  /* 0x000008ff06007986 */ /* 0x0001e8000c101910 */
[----:B------:R-:W4:Y:S04]  /*2dc0*/  LDG.E R5, desc[UR16][R8.64+0x4] ;  /* 0x0000041008057981 */ /* 0x000f28000c1e1900 */
[----:B------:R-:W4:Y:S04]  /*2dd0*/  LDG.E R4, desc[UR16][R8.64] ;  /* 0x0000001008047981 */ /* 0x000f28000c1e1900 */
[----:B------:R-:W4:Y:S01]  /*2de0*/  LDG.E R10, desc[UR16][R8.64+0x8] ;  /* 0x00000810080a7981 */ /* 0x000f22000c1e1900 */
[----:B------:R-:W-:-:S04]  /*2df0*/  FMUL R3, R3, R3 ;  /* 0x0000000303037220 */ /* 0x000fc80000400000 */
[----:B-----5:R-:W-:-:S04]  /*2e00*/  FFMA R3, R2, R2, R3 ;  /* 0x0000000202037223 */ /* 0x020fc80000000003 */
[----:B--2---:R-:W-:-:S04]  /*2e10*/  FFMA R3, R12, R12, R3 ;  /* 0x0000000c0c037223 */ /* 0x004fc80000000003 */
[----:B---3--:R-:W-:Y:S01]  /*2e20*/  FFMA R0, R13, R3, R0 ;  /* 0x000000030d007223 */ /* 0x008fe20000000000 */
[----:B------:R-:W-:Y:S01]  /*2e30*/  UIADD3 UR4, UPT, UPT, UR4, 0x2, URZ ;  /* 0x0000000204047890 */ /* 0x000fe2000fffe0ff */
[----:B------:R-:W-:Y:S01]  /*2e40*/  UMOV UR9, URZ ;  /* 0x000000ff00097c82 */ /* 0x000fe20008000000 */
[----:B----4-:R-:W-:-:S04]  /*2e50*/  FMUL R5, R5, R5 ;  /* 0x0000000505057220 */ /* 0x010fc80000400000 */
[----:B------:R-:W-:-:S04]  /*2e60*/  FFMA R5, R4, R4, R5 ;  /* 0x0000000404057223 */ /* 0x000fc80000000005 */
[----:B------:R-:W-:-:S04]  /*2e70*/  FFMA R5, R10, R10, R5 ;  /* 0x0000000a0a057223 */ /* 0x000fc80000000005 */
[----:B0-----:R-:W-:-:S07]  /*2e80*/  FFMA R0, R11, R5, R0 ;  /* 0x000000050b007223 */ /* 0x001fce0000000000 */
.L_x_50:
[----:B------:R-:W-:Y:S05]  /*2e90*/  BRA.U UP0, `(.L_x_47) ;  /* 0x00000001009c7547 */ /* 0x000fea000b800000 */
        /* <DEDUP_REMOVED lines=12> */
[----:B-1----:R-:W-:Y:S02]  /*2f60*/  ULEA UR7, UP0, UR4, UR10, 0x2 ;  /* 0x0000000a04077291 */ /* 0x002fe4000f8010ff */
[----:B------:R-:W-:Y:S02]  /*2f70*/  UIADD3 UR5, UP1, UPT, UR5, UR14, URZ ;  /* 0x0000000e05057290 */ /* 0x000fe4000ff3e0ff */
[----:B------:R-:W-:Y:S02]  /*2f80*/  ULEA.HI.X UR4, UR4, UR11, UR9, 0x2, UP0 ;  /* 0x0000000b04047291 */ /* 0x000fe400080f1409 */
[----:B------:R-:W-:Y:S01]  /*2f90*/  UIADD3.X UR6, UPT, UPT, UR6, UR15, URZ, UP1, !UPT ;  /* 0x0000000f06067290 */ /* 0x000fe20008ffe4ff */
[----:B------:R-:W-:Y:S02]  /*2fa0*/  MOV R6, UR7 ;  /* 0x0000000700067c02 */ /* 0x000fe40008000f00 */
[----:B------:R-:W-:-:S02]  /*2fb0*/  MOV R4, UR5 ;  /* 0x0000000500047c02 */ /* 0x000fc40008000f00 */
[----:B------:R-:W-:Y:S02]  /*2fc0*/  MOV R7, UR4 ;  /* 0x0000000400077c02 */ /* 0x000fe40008000f00 */
[----:B------:R-:W-:-:S04]  /*2fd0*/  MOV R5, UR6 ;  /* 0x0000000600057c02 */ /* 0x000fc80008000f00 */
[----:B------:R-:W3:Y:S01]  /*2fe0*/  LDG.E R7, desc[UR16][R6.64] ;  /* 0x0000001006077981 */ /* 0x000ee2000c1e1900 */
[----:B--2---:R-:W-:-:S05]  /*2ff0*/  FMUL R9, R8, 0.10000000149011611938 ;  /* 0x3dcccccd08097820 */ /* 0x004fca0000400000 */
[----:B------:R0:W-:Y:S04]  /*3000*/  STG.E desc[UR16][R4.64], R9 ;  /* 0x0000000904007986 */ /* 0x0001e8000c101910 */
[----:B------:R-:W2:Y:S02]  /*3010*/  LDG.E R8, desc[UR16][R2.64+0x4] ;  /* 0x0000041002087981 */ /* 0x000ea4000c1e1900 */
[----:B--2---:R-:W-:-:S05]  /*3020*/  FMUL R11, R8, 0.10000000149011611938 ;  /* 0x3dcccccd080b7820 */ /* 0x004fca0000400000 */
[----:B------:R1:W-:Y:S04]  /*3030*/  STG.E desc[UR16][R4.64+0x4], R11 ;  /* 0x0000040b04007986 */ /* 0x0003e8000c101910 */
[----:B------:R-:W2:Y:S02]  /*3040*/  LDG.E R8, desc[UR16][R2.64+0x8] ;  /* 0x0000081002087981 */ /* 0x000ea4000c1e1900 */
[----:B--2---:R-:W-:-:S05]  /*3050*/  FMUL R13, R8, 0.10000000149011611938 ;  /* 0x3dcccccd080d7820 */ /* 0x004fca0000400000 */
[----:B------:R1:W-:Y:S04]  /*3060*/  STG.E desc[UR16][R4.64+0x8], R13 ;  /* 0x0000080d04007986 */ /* 0x0003e8000c101910 */
[----:B------:R1:W-:Y:S04]  /*3070*/  STG.E desc[UR16][R2.64], RZ ;  /* 0x000000ff02007986 */ /* 0x0003e8000c101910 */
[----:B------:R1:W-:Y:S04]  /*3080*/  STG.E desc[UR16][R2.64+0x4], RZ ;  /* 0x000004ff02007986 */ /* 0x0003e8000c101910 */
[----:B------:R1:W-:Y:S04]  /*3090*/  STG.E desc[UR16][R2.64+0x8], RZ ;  /* 0x000008ff02007986 */ /* 0x0003e8000c101910 */
[----:B------:R-:W0:Y:S04]  /*30a0*/  LDG.E R8, desc[UR16][R4.64+0x4] ;  /* 0x0000041004087981 */ /* 0x000e28000c1e1900 */
[----:B------:R-:W2:Y:S04]  /*30b0*/  LDG.E R6, desc[UR16][R4.64] ;  /* 0x0000001004067981 */ /* 0x000ea8000c1e1900 */
[----:B------:R-:W4:Y:S01]  /*30c0*/  LDG.E R10, desc[UR16][R4.64+0x8] ;  /* 0x00000810040a7981 */ /* 0x000f22000c1e1900 */
[----:B0-----:R-:W-:-:S04]  /*30d0*/  FMUL R9, R8, R8 ;  /* 0x0000000808097220 */ /* 0x001fc80000400000 */
[----:B--2---:R-:W-:-:S04]  /*30e0*/  FFMA R9, R6, R6, R9 ;  /* 0x0000000606097223 */ /* 0x004fc80000000009 */
[----:B----4-:R-:W-:-:S04]  /*30f0*/  FFMA R9, R10, R10, R9 ;  /* 0x0000000a0a097223 */ /* 0x010fc80000000009 */
[----:B-1-3--:R-:W-:-:S07]  /*3100*/  FFMA R0, R7, R9, R0 ;  /* 0x0000000907007223 */ /* 0x00afce0000000000 */
.L_x_47:
[----:B------:R-:W0:Y:S02]  /*3110*/  LDC.64 R2, c[0x0][0x3a8] ;  /* 0x0000ea00ff027b82 */ /* 0x000e240000000a00 */
[----:B0-----:R-:W-:Y:S01]  /*3120*/  STG.E desc[UR16][R2.64], R0 ;  /* 0x0000000002007986 */ /* 0x001fe2000c101910 */
[----:B------:R-:W-:Y:S05]  /*3130*/  EXIT ;  /* 0x000000000000794d */ /* 0x000fea0003800000 */
        .weak           $__internal_0_$__cuda_sm20_rcp_rn_f32_slowpath
        .type           $__internal_0_$__cuda_sm20_rcp_rn_f32_slowpath,@function
        .size           $__internal_0_$__cuda_sm20_rcp_rn_f32_slowpath,($__internal_1_$__cuda_sm20_sqrt_rn_f32_slowpath - $__internal_0_$__cuda_sm20_rcp_rn_f32_slowpath)
$__internal_0_$__cuda_sm20_rcp_rn_f32_slowpath:
[----:B------:R-:W-:Y:S01]  /*3140*/  SHF.L.U32 R30, R0, 0x1, RZ ;  /* 0x00000001001e7819 */ /* 0x000fe200000006ff */
[----:B------:R-:W-:Y:S03]  /*3150*/  BSSY.RECONVERGENT B1, `(.L_x_51) ;  /* 0x0000030000017945 */ /* 0x000fe60003800200 */
[----:B------:R-:W-:-:S04]  /*3160*/  SHF.R.U32.HI R30, RZ, 0x18, R30 ;  /* 0x00000018ff1e7819 */ /* 0x000fc8000001161e */
[----:B------:R-:W-:-:S13]  /*3170*/  ISETP.NE.U32.AND P0, PT, R30, RZ, PT ;  /* 0x000000ff1e00720c */ /* 0x000fda0003f05070 */
[----:B------:R-:W-:Y:S05]  /*3180*/  @P0 BRA `(.L_x_52) ;  /* 0x0000000000280947 */ /* 0x000fea0003800000 */
[----:B------:R-:W-:-:S04]  /*3190*/  SHF.L.U32 R30, R0, 0x1, RZ ;  /* 0x00000001001e7819 */ /* 0x000fc800000006ff */
[----:B------:R-:W-:-:S13]  /*31a0*/  ISETP.NE.AND P0, PT, R30, RZ, PT ;  /* 0x000000ff1e00720c */ /* 0x000fda0003f05270 */
[----:B------:R-:W-:Y:S01]  /*31b0*/  @P0 FFMA R31, R0, 1.84467440737095516160e+19, RZ ;  /* 0x5f800000001f0823 */ /* 0x000fe200000000ff */
[----:B------:R-:W-:Y:S08]  /*31c0*/  @!P0 MUFU.RCP R32, R0 ;  /* 0x0000000000208308 */ /* 0x000ff00000001000 */
[----:B------:R-:W0:Y:S02]  /*31d0*/  @P0 MUFU.RCP R30, R31 ;  /* 0x0000001f001e0308 */ /* 0x000e240000001000 */
[----:B0-----:R-:W-:-:S04]  /*31e0*/  @P0 FFMA R33, R31, R30, -1 ;  /* 0xbf8000001f210423 */ /* 0x001fc8000000001e */
[----:B------:R-:W-:-:S04]  /*31f0*/  @P0 FADD.FTZ R33, -R33, -RZ ;  /* 0x800000ff21210221 */ /* 0x000fc80000010100 */
[----:B------:R-:W-:-:S04]  /*3200*/  @P0 FFMA R33, R30, R33, R30 ;  /* 0x000000211e210223 */ /* 0x000fc8000000001e */
[----:B------:R-:W-:Y:S01]  /*3210*/  @P0 FFMA R32, R33, 1.84467440737095516160e+19, RZ ;  /* 0x5f80000021200823 */ /* 0x000fe200000000ff */
[----:B------:R-:W-:Y:S06]  /*3220*/  BRA `(.L_x_53) ;  /* 0x0000000000887947 */ /* 0x000fec0003800000 */
.L_x_52:
[----:B------:R-:W-:-:S04]  /*3230*/  IADD3 R31, PT, PT, R30, -0xfd, RZ ;  /* 0xffffff031e1f7810 */ /* 0x000fc80007ffe0ff */
[----:B------:R-:W-:-:S13]  /*3240*/  ISETP.GT.U32.AND P0, PT, R31, 0x1, PT ;  /* 0x000000011f00780c */ /* 0x000fda0003f04070 */
[----:B------:R-:W-:Y:S05]  /*3250*/  @P0 BRA `(.L_x_54) ;  /* 0x0000000000780947 */ /* 0x000fea0003800000 */
[----:B------:R-:W-:Y:S01]  /*3260*/  LOP3.LUT R37, R0, 0x7fffff, RZ, 0xc0, !PT ;  /* 0x007fffff00257812 */ /* 0x000fe200078ec0ff */
[----:B------:R-:W-:Y:S01]  /*3270*/  HFMA2 R34, -RZ, RZ, 0, 1.78813934326171875e-07 ;  /* 0x00000003ff227431 */ /* 0x000fe200000001ff */
[----:B------:R-:W-:Y:S02]  /*3280*/  IADD3 R30, PT, PT, R30, -0xfc, RZ ;  /* 0xffffff041e1e7810 */ /* 0x000fe40007ffe0ff */
[----:B------:R-:W-:-:S04]  /*3290*/  LOP3.LUT R37, R37, 0x3f800000, RZ, 0xfc, !PT ;  /* 0x3f80000025257812 */ /* 0x000fc800078efcff */
[----:B------:R-:W0:Y:S01]  /*32a0*/  MUFU.RCP R33, R37 ;  /* 0x0000002500217308 */ /* 0x000e220000001000 */
[----:B------:R-:W-:Y:S01]  /*32b0*/  SHF.L.U32 R34, R34, R31, RZ ;  /* 0x0000001f22227219 */ /* 0x000fe200000006ff */
[----:B0-----:R-:W-:-:S04]  /*32c0*/  FFMA R36, R37, R33, -1 ;  /* 0xbf80000025247423 */ /* 0x001fc80000000021 */
[----:B------:R-:W-:-:S04]  /*32d0*/  FADD.FTZ R36, -R36, -RZ ;  /* 0x800000ff24247221 */ /* 0x000fc80000010100 */
[CCC-:B------:R-:W-:Y:S01]  /*32e0*/  FFMA.RM R32, R33.reuse, R36.reuse, R33.reuse ;  /* 0x0000002421207223 */ /* 0x1c0fe20000004021 */
[----:B------:R-:W-:-:S04]  /*32f0*/  FFMA.RP R33, R33, R36, R33 ;  /* 0x0000002421217223 */ /* 0x000fc80000008021 */
[C---:B------:R-:W-:Y:S02]  /*3300*/  LOP3.LUT R35, R32.reuse, 0x7fffff, RZ, 0xc0, !PT ;  /* 0x007fffff20237812 */ /* 0x040fe400078ec0ff */
[----:B------:R-:W-:Y:S02]  /*3310*/  FSETP.NEU.FTZ.AND P0, PT, R32, R33, PT ;  /* 0x000000212000720b */ /* 0x000fe40003f1d000 */
[----:B------:R-:W-:Y:S02]  /*3320*/  LOP3.LUT R35, R35, 0x800000, RZ, 0xfc, !PT ;  /* 0x0080000023237812 */ /* 0x000fe400078efcff */
[----:B------:R-:W-:Y:S02]  /*3330*/  SEL R32, RZ, 0xffffffff, !P0 ;  /* 0xffffffffff207807 */ /* 0x000fe40004000000 */
[----:B------:R-:W-:Y:S02]  /*3340*/  LOP3.LUT R34, R34, R35, RZ, 0xc0, !PT ;  /* 0x0000002322227212 */ /* 0x000fe400078ec0ff */
[----:B------:R-:W-:-:S02]  /*3350*/  IADD3 R32, PT, PT, -R32, RZ, RZ ;  /* 0x000000ff20207210 */ /* 0x000fc40007ffe1ff */
[-C--:B------:R-:W-:Y:S02]  /*3360*/  SHF.R.U32.HI R34, RZ, R31.reuse, R34 ;  /* 0x0000001fff227219 */ /* 0x080fe40000011622 */
[--C-:B------:R-:W-:Y:S02]  /*3370*/  LOP3.LUT P1, RZ, R32, R31, R35.reuse, 0xf8, !PT ;  /* 0x0000001f20ff7212 */ /* 0x100fe4000782f823 */
[C---:B------:R-:W-:Y:S02]  /*3380*/  LOP3.LUT P0, RZ, R34.reuse, 0x1, RZ, 0xc0, !PT ;  /* 0x0000000122ff7812 */ /* 0x040fe4000780c0ff */
[----:B------:R-:W-:Y:S02]  /*3390*/  LOP3.LUT P2, RZ, R34, 0x2, RZ, 0xc0, !PT ;  /* 0x0000000222ff7812 */ /* 0x000fe4000784c0ff */
[----:B------:R-:W-:Y:S02]  /*33a0*/  SHF.R.U32.HI R35, RZ, R30, R35 ;  /* 0x0000001eff237219 */ /* 0x000fe40000011623 */
[----:B------:R-:W-:-:S02]  /*33b0*/  PLOP3.LUT P0, PT, P0, P1, P2, 0xe0, 0x0 ;  /* 0x000000000000781c */ /* 0x000fc40000703c20 */
[----:B------:R-:W-:Y:S02]  /*33c0*/  LOP3.LUT P1, RZ, R0, 0x7fffff, RZ, 0xc0, !PT ;  /* 0x007fffff00ff7812 */ /* 0x000fe4000782c0ff */
[----:B------:R-:W-:-:S04]  /*33d0*/  SEL R31, RZ, 0x1, !P0 ;  /* 0x00000001ff1f7807 */ /* 0x000fc80004000000 */
[----:B------:R-:W-:-:S04]  /*33e0*/  IADD3 R31, PT, PT, -R31, RZ, RZ ;  /* 0x000000ff1f1f7210 */ /* 0x000fc80007ffe1ff */
[----:B------:R-:W-:-:S13]  /*33f0*/  ISETP.GE.AND P0, PT, R31, RZ, PT ;  /* 0x000000ff1f00720c */ /* 0x000fda0003f06270 */
[----:B------:R-:W-:-:S04]  /*3400*/  @!P0 IADD3 R35, PT, PT, R35, 0x1, RZ ;  /* 0x0000000123238810 */ /* 0x000fc80007ffe0ff */
[----:B------:R-:W-:-:S04]  /*3410*/  @!P1 SHF.L.U32 R35, R35, 0x1, RZ ;  /* 0x0000000123239819 */ /* 0x000fc800000006ff */
[----:B------:R-:W-:Y:S01]  /*3420*/  LOP3.LUT R32, R35, 0x80000000, R0, 0xf8, !PT ;  /* 0x8000000023207812 */ /* 0x000fe200078ef800 */
[----:B------:R-:W-:Y:S06]  /*3430*/  BRA `(.L_x_53) ;  /* 0x0000000000047947 */ /* 0x000fec0003800000 */
.L_x_54:
[----:B------:R0:W1:Y:S02]  /*3440*/  MUFU.RCP R32, R0 ;  /* 0x0000000000207308 */ /* 0x0000640000001000 */
.L_x_53:
[----:B------:R-:W-:Y:S05]  /*3450*/  BSYNC.RECONVERGENT B1 ;  /* 0x0000000000017941 */ /* 0x000fea0003800200 */
.L_x_51:
[----:B------:R-:W-:Y:S01]  /*3460*/  HFMA2 R31, -RZ, RZ, 0, 0 ;  /* 0x00000000ff1f7431 */ /* 0x000fe200000001ff */
[----:B------:R-:W-:-:S04]  /*3470*/  MOV R30, R2 ;  /* 0x00000002001e7202 */ /* 0x000fc80000000f00 */
[----:B01----:R-:W-:Y:S05]  /*3480*/  RET.REL.NODEC R30 `(_Z17process_particlesmPfS_S_S_S_PPm) ;  /* 0xffffffc81edc7950 */ /* 0x003fea0003c3ffff */
        .weak           $__internal_1_$__cuda_sm20_sqrt_rn_f32_slowpath
        .type           $__internal_1_$__cuda_sm20_sqrt_rn_f32_slowpath,@function
        .size           $__internal_1_$__cuda_sm20_sqrt_rn_f32_slowpath,(.L_x_71 - $__internal_1_$__cuda_sm20_sqrt_rn_f32_slowpath)
$__internal_1_$__cuda_sm20_sqrt_rn_f32_slowpath:
[----:B------:R-:W-:-:S13]  /*3490*/  LOP3.LUT P0, RZ, R2, 0x7fffffff, RZ, 0xc0, !PT ;  /* 0x7fffffff02ff7812 */ /* 0x000fda000780c0ff */
[----:B------:R-:W-:Y:S01]  /*34a0*/  @!P0 MOV R34, R2 ;  /* 0x0000000200228202 */ /* 0x000fe20000000f00 */
[----:B------:R-:W-:Y:S06]  /*34b0*/  @!P0 BRA `(.L_x_55) ;  /* 0x0000000000408947 */ /* 0x000fec0003800000 */
[----:B------:R-:W-:-:S13]  /*34c0*/  FSETP.GEU.FTZ.AND P0, PT, R2, RZ, PT ;  /* 0x000000ff0200720b */ /* 0x000fda0003f1e000 */
[----:B------:R-:W-:Y:S01]  /*34d0*/  @!P0 MOV R34, 0x7fffffff ;  /* 0x7fffffff00228802 */ /* 0x000fe20000000f00 */
[----:B------:R-:W-:Y:S06]  /*34e0*/  @!P0 BRA `(.L_x_55) ;  /* 0x0000000000348947 */ /* 0x000fec0003800000 */
[----:B------:R-:W-:-:S13]  /*34f0*/  FSETP.GTU.FTZ.AND P0, PT, |R2|, +INF , PT ;  /* 0x7f8000000200780b */ /* 0x000fda0003f1c200 */
[----:B------:R-:W-:Y:S01]  /*3500*/  @P0 FADD.FTZ R34, R2, 1 ;  /* 0x3f80000002220421 */ /* 0x000fe20000010000 */
[----:B------:R-:W-:Y:S06]  /*3510*/  @P0 BRA `(.L_x_55) ;  /* 0x0000000000280947 */ /* 0x000fec0003800000 */
[----:B------:R-:W-:-:S13]  /*3520*/  FSETP.NEU.FTZ.AND P0, PT, |R2|, +INF , PT ;  /* 0x7f8000000200780b */ /* 0x000fda0003f1d200 */
[----:B------:R-:W-:Y:S01]  /*3530*/  @P0 FFMA R33, R2, 1.84467440737095516160e+19, RZ ;  /* 0x5f80000002210823 */ /* 0x000fe200000000ff */
[----:B------:R-:W-:-:S03]  /*3540*/  @!P0 MOV R34, R2 ;  /* 0x0000000200228202 */ /* 0x000fc60000000f00 */
[----:B------:R-:W0:Y:S02]  /*3550*/  @P0 MUFU.RSQ R30, R33 ;  /* 0x00000021001e0308 */ /* 0x000e240000001400 */
[----:B0-----:R-:W-:Y:S01]  /*3560*/  @P0 FMUL.FTZ R32, R33, R30 ;  /* 0x0000001e21200220 */ /* 0x001fe20000410000 */
[----:B------:R-:W-:-:S03]  /*3570*/  @P0 FMUL.FTZ R30, R30, 0.5 ;  /* 0x3f0000001e1e0820 */ /* 0x000fc60000410000 */
[----:B------:R-:W-:-:S04]  /*3580*/  @P0 FADD.FTZ R31, -R32, -RZ ;  /* 0x800000ff201f0221 */ /* 0x000fc80000010100 */
[----:B------:R-:W-:-:S04]  /*3590*/  @P0 FFMA R31, R32, R31, R33 ;  /* 0x0000001f201f0223 */ /* 0x000fc80000000021 */
[----:B------:R-:W-:-:S04]  /*35a0*/  @P0 FFMA R30, R31, R30, R32 ;  /* 0x0000001e1f1e0223 */ /* 0x000fc80000000020 */
[----:B------:R-:W-:-:S07]  /*35b0*/  @P0 FMUL.FTZ R34, R30, 2.3283064365386962891e-10 ;  /* 0x2f8000001e220820 */ /* 0x000fce0000410000 */
.L_x_55:
[----:B------:R-:W-:Y:S01]  /*35c0*/  HFMA2 R31, -RZ, RZ, 0, 0 ;  /* 0x00000000ff1f7431 */ /* 0x000fe200000001ff */
[----:B------:R-:W-:-:S04]  /*35d0*/  MOV R30, R0 ;  /* 0x00000000001e7202 */ /* 0x000fc80000000f00 */
[----:B------:R-:W-:Y:S05]  /*35e0*/  RET.REL.NODEC R30 `(_Z17process_particlesmPfS_S_S_S_PPm) ;  /* 0xffffffc81e847950 */ /* 0x000fea0003c3ffff */
.L_x_56:
[----:B------:R-:W-:-:S00]  /*35f0*/  BRA `(.L_x_56) ;  /* 0xfffffffc00fc7947 */ /* 0x000fc0000383ffff */
[----:B------:R-:W-:-:S00]  /*3600*/  NOP ;  /* 0x0000000000007918 */ /* 0x000fc00000000000 */
[----:B------:R-:W-:-:S00]  /*3610*/  NOP ;  /* 0x0000000000007918 */ /* 0x000fc00000000000 */
[----:B------:R-:W-:-:S00]  /*3620*/  NOP ;  /* 0x0000000000007918 */ /* 0x000fc00000000000 */
[----:B------:R-:W-:-:S00]  /*3630*/  NOP ;  /* 0x0000000000007918 */ /* 0x000fc00000000000 */
[----:B------:R-:W-:-:S00]  /*3640*/  NOP ;  /* 0x0000000000007918 */ /* 0x000fc00000000000 */
[----:B------:R-:W-:-:S00]  /*3650*/  NOP ;  /* 0x0000000000007918 */ /* 0x000fc00000000000 */
[----:B------:R-:W-:-:S00]  /*3660*/  NOP ;  /* 0x0000000000007918 */ /* 0x000fc00000000000 */
[----:B------:R-:W-:-:S00]  /*3670*/  NOP ;  /* 0x0000000000007918 */ /* 0x000fc00000000000 */
.L_x_71:


//--------------------- .text._Z13particle_initmPfS_S_S_ --------------------------
	.section	.text._Z13particle_initmPfS_S_S_,"ax",@progbits
	.align	128
        .global         _Z13particle_initmPfS_S_S_
        .type           _Z13particle_initmPfS_S_S_,@function
        .size           _Z13particle_initmPfS_S_S_,(.L_x_73 - _Z13particle_initmPfS_S_S_)
        .other          _Z13particle_initmPfS_S_S_,@"STO_CUDA_ENTRY STV_DEFAULT"
_Z13particle_initmPfS_S_S_:
.text._Z13particle_initmPfS_S_S_:
[----:B------:R-:W-:Y:S01]  /*0000*/  LDC R1, c[0x0][0x37c] ;  /* 0x0000df00ff017b82 */ /* 0x000fe20000000800 */
[----:B------:R-:W0:Y:S07]  /*0010*/  S2R R3, SR_TID.X ;  /* 0x0000000000037919 */ /* 0x000e2e0000002100 */
[----:B------:R-:W0:Y:S01]  /*0020*/  S2UR UR4, SR_CTAID.X ;  /* 0x00000000000479c3 */ /* 0x000e220000002500 */
[----:B------:R-:W1:Y:S01]  /*0030*/  LDCU.64 UR6, c[0x0][0x380] ;  /* 0x00007000ff0677ac */ /* 0x000e620008000a00 */
[----:B------:R-:W-:Y:S06]  /*0040*/  BSSY.RECONVERGENT B0, `(.L_x_57) ;  /* 0x00000c9000007945 */ /* 0x000fec0003800200 */
[----:B------:R-:W0:Y:S02]  /*0050*/  LDC R2, c[0x0][0x360] ;  /* 0x0000d800ff027b82 */ /* 0x000e240000000800 */
[----:B0-----:R-:W-:Y:S01]  /*0060*/  IMAD R2, R2, UR4, R3 ;  /* 0x0000000402027c24 */ /* 0x001fe2000f8e0203 */
[----:B------:R-:W0:Y:S03]  /*0070*/  LDCU.64 UR4, c[0x0][0x358] ;  /* 0x00006b00ff0477ac */ /* 0x000e260008000a00 */
[----:B------:R-:W-:-:S05]  /*0080*/  IMAD R2, R2, 0x3, RZ ;  /* 0x0000000302027824 */ /* 0x000fca00078e02ff */
[----:B------:R-:W-:Y:S02]  /*0090*/  SHF.R.U32.HI R0, RZ, 0x2, R2 ;  /* 0x00000002ff007819 */ /* 0x000fe40000011602 */
[----:B------:R-:W-:-:S03]  /*00a0*/  LOP3.LUT R14, R2, 0x3, RZ, 0xc0, !PT ;  /* 0x00000003020e7812 */ /* 0x000fc600078ec0ff */
[----:B------:R-:W-:Y:S01]  /*00b0*/  IMAD.WIDE.U32 R10, R0, -0x2daee0ad, RZ ;  /* 0xd2511f53000a7825 */ /* 0x000fe200078e00ff */
[----:B------:R-:W-:Y:S02]  /*00c0*/  ISETP.GT.AND P0, PT, R14, 0x1, PT ;  /* 0x000000010e00780c */ /* 0x000fe40003f04270 */
[----:B------:R-:W-:-:S03]  /*00d0*/  LOP3.LUT R6, R10, 0xbb67ad70, RZ, 0x3c, !PT ;  /* 0xbb67ad700a067812 */ /* 0x000fc600078e3cff */
[----:B------:R-:W-:-:S04]  /*00e0*/  IMAD.WIDE.U32 R4, R11, -0x326172a9, RZ ;  /* 0xcd9e8d570b047825 */ /* 0x000fc800078e00ff */
[----:B------:R-:W-:Y:S01]  /*00f0*/  IMAD.WIDE.U32 R6, R6, -0x326172a9, RZ ;  /* 0xcd9e8d5706067825 */ /* 0x000fe200078e00ff */
[----:B------:R-:W-:-:S04]  /*0100*/  LOP3.LUT R5, R5, 0x9e377e8b, RZ, 0x3c, !PT ;  /* 0x9e377e8b05057812 */ /* 0x000fc800078e3cff */
[----:B------:R-:W-:Y:S01]  /*0110*/  LOP3.LUT R8, R4, 0x3c6ef844, R7, 0x96, !PT ;  /* 0x3c6ef84404087812 */ /* 0x000fe200078e9607 */
[----:B------:R-:W-:-:S04]  /*0120*/  IMAD.WIDE.U32 R4, R5, -0x2daee0ad, RZ ;  /* 0xd2511f5305047825 */ /* 0x000fc800078e00ff */
[----:B------:R-:W-:Y:S01]  /*0130*/  IMAD.WIDE.U32 R8, R8, -0x2daee0ad, RZ ;  /* 0xd2511f5308087825 */ /* 0x000fe200078e00ff */
[----:B------:R-:W-:-:S04]  /*0140*/  LOP3.LUT R12, R5, 0xbdc7a31c, RZ, 0x3c, !PT ;  /* 0xbdc7a31c050c7812 */ /* 0x000fc800078e3cff */
[----:B------:R-:W-:Y:S01]  /*0150*/  LOP3.LUT R4, R4, 0x32370b8f, R9, 0x96, !PT ;  /* 0x32370b8f04047812 */ /* 0x000fe200078e9609 */
[----:B------:R-:W-:-:S04]  /*0160*/  IMAD.WIDE.U32 R12, R12, -0x326172a9, RZ ;  /* 0xcd9e8d570c0c7825 */ /* 0x000fc800078e00ff */
[----:B------:R-:W-:Y:S01]  /*0170*/  IMAD.WIDE.U32 R4, R4, -0x326172a9, RZ ;  /* 0xcd9e8d5704047825 */ /* 0x000fe200078e00ff */
[----:B------:R-:W-:-:S04]  /*0180*/  LOP3.LUT R13, R6, 0xdaa671fd, R13, 0x96, !PT ;  /* 0xdaa671fd060d7812 */ /* 0x000fc800078e960d */
        /* <DEDUP_REMOVED lines=14> */
[----:B------:R-:W-:Y:S01]  /*0270*/  IMAD.HI.U32 R3, R9, -0x326172a9, RZ ;  /* 0xcd9e8d5709037827 */ /* 0x000fe200078e00ff */
[----:B------:R-:W-:-:S04]  /*0280*/  LOP3.LUT R12, R12, 0x538458e1, R5, 0x96, !PT ;  /* 0x538458e10c0c7812 */ /* 0x000fc800078e9605 */
[----:B------:R-:W-:Y:S01]  /*0290*/  LOP3.LUT R3, R4, 0xf1bbd29a, R3, 0x96, !PT ;  /* 0xf1bbd29a04037812 */ /* 0x000fe200078e9603 */
[----:B------:R-:W-:Y:S01]  /*02a0*/  IMAD.WIDE.U32 R12, R12, -0x2daee0ad, RZ ;  /* 0xd2511f530c0c7825 */ /* 0x000fe200078e00ff */
[----:B-1----:R-:W1:Y:S03]  /*02b0*/  I2F.U64 R4, UR6 ;  /* 0x0000000600047d12 */ /* 0x002e660008301000 */
[----:B------:R-:W-:-:S04]  /*02c0*/  IMAD.WIDE.U32 R6, R3, -0x2daee0ad, RZ ;  /* 0xd2511f5303067825 */ /* 0x000fc800078e00ff */
[----:B------:R-:W-:Y:S01]  /*02d0*/  HFMA2 R3, -RZ, RZ, 0.1171875, 0 ;  /* 0x2f800000ff037431 */ /* 0x000fe200000001ff */
[----:B------:R-:W-:Y:S02]  /*02e0*/  LOP3.LUT R13, R8, 0xdb3d7428, R13, 0x96, !PT ;  /* 0xdb3d7428080d7812 */ /* 0x000fe400078e960d */
[----:B------:R-:W-:Y:S01]  /*02f0*/  LOP3.LUT R5, R12, 0x96a522ad, R7, 0x96, !PT ;  /* 0x96a522ad0c057812 */ /* 0x000fe200078e9607 */
[----:B0-----:R-:W-:Y:S06]  /*0300*/  @P0 BRA `(.L_x_58) ;  /* 0x0000000000f80947 */ /* 0x001fec0003800000 */
[----:B------:R-:W-:Y:S01]  /*0310*/  ISETP.NE.AND P0, PT, R14, RZ, PT ;  /* 0x000000ff0e00720c */ /* 0x000fe20003f05270 */
[----:B------:R-:W-:-:S12]  /*0320*/  IMAD R8, R13, -0x326172a9, RZ ;  /* 0xcd9e8d570d087824 */ /* 0x000fd800078e02ff */
[----:B------:R-:W-:Y:S05]  /*0330*/  @!P0 BRA `(.L_x_59) ;  /* 0x0000000000b88947 */ /* 0x000fea0003800000 */
[----:B------:R-:W-:Y:S01]  /*0340*/  VIADD R0, R0, 0x1 ;  /* 0x0000000100007836 */ /* 0x000fe20000000000 */
[----:B------:R-:W-:Y:S02]  /*0350*/  IADD3 R10, PT, PT, R10, -0x2daee0ad, RZ ;  /* 0xd2511f530a0a7810 */ /* 0x000fe40007ffe0ff */
[----:B------:R-:W-:Y:S01]  /*0360*/  I2FP.F32.U32 R8, R8 ;  /* 0x0000000800087245 */ /* 0x000fe20000201000 */
[----:B------:R-:W-:Y:S01]  /*0370*/  IMAD.HI.U32 R12, R0, -0x2daee0ad, RZ ;  /* 0xd2511f53000c7827 */ /* 0x000fe200078e00ff */
[----:B------:R-:W-:-:S03]  /*0380*/  LOP3.LUT R10, R10, 0xbb67ad70, RZ, 0x3c, !PT ;  /* 0xbb67ad700a0a7812 */ /* 0x000fc600078e3cff */
[----:B------:R-:W-:Y:S02]  /*0390*/  FFMA R5, R8, R3, 1.1641532182693481445e-10 ;  /* 0x2f00000008057423 */ /* 0x000fe40000000003 */
[----:B------:R-:W-:-:S04]  /*03a0*/  IMAD.WIDE.U32 R12, R12, -0x326172a9, RZ ;  /* 0xcd9e8d570c0c7825 */ /* 0x000fc800078e00ff */
[----:B-1----:R-:W-:Y:S01]  /*03b0*/  FMUL R7, R4, R5 ;  /* 0x0000000504077220 */ /* 0x002fe20000400000 */
        /* <DEDUP_REMOVED lines=11> */
[----:B------:R-:W-:Y:S01]  /*0470*/  IMAD.WIDE.U32 R18, R18, -0x2daee0ad, RZ ;  /* 0xd2511f5312127825 */ /* 0x000fe200078e00ff */
[----:B------:R-:W0:Y:S03]  /*0480*/  LDC.64 R12, c[0x0][0x388] ;  /* 0x0000e200ff0c7b82 */ /* 0x000e260000000a00 */
        /* <DEDUP_REMOVED lines=9> */
[----:B------:R-:W-:-:S03]  /*0520*/  LOP3.LUT R15, R10, 0x646e171e, R15, 0x96, !PT ;  /* 0x646e171e0a0f7812 */ /* 0x000fc600078e960f */
[----:B0-----:R-:W-:Y:S01]  /*0530*/  IMAD.WIDE.U32 R10, R2, 0x4, R12 ;  /* 0x00000004020a7825 */ /* 0x001fe200078e000c */
[----:B------:R-:W-:-:S03]  /*0540*/  LOP3.LUT R14, R14, 0x1fd5c5a3, R9, 0x96, !PT ;  /* 0x1fd5c5a30e0e7812 */ /* 0x000fc600078e9609 */
[----:B------:R-:W-:Y:S01]  /*0550*/  IMAD.WIDE.U32 R4, R15, -0x326172a9, RZ ;  /* 0xcd9e8d570f047825 */ /* 0x000fe200078e00ff */
[----:B------:R0:W-:Y:S03]  /*0560*/  STG.E desc[UR4][R10.64], R7 ;  /* 0x000000070a007986 */ /* 0x0001e6000c101904 */
[----:B------:R-:W-:Y:S01]  /*0570*/  IMAD.HI.U32 R9, R14, -0x326172a9, RZ ;  /* 0xcd9e8d570e097827 */ /* 0x000fe200078e00ff */
[----:B------:R-:W-:-:S04]  /*0580*/  LOP3.LUT R5, R16, 0x538458e1, R5, 0x96, !PT ;  /* 0x538458e110057812 */ /* 0x000fc800078e9605 */
[----:B------:R-:W-:Y:S01]  /*0590*/  LOP3.LUT R9, R4, 0xf1bbd29a, R9, 0x96, !PT ;  /* 0xf1bbd29a04097812 */ /* 0x000fe200078e9609 */
[----:B------:R-:W-:-:S04]  /*05a0*/  IMAD.WIDE.U32 R4, R5, -0x2daee0ad, RZ ;  /* 0xd2511f5305047825 */ /* 0x000fc800078e00ff */
[----:B------:R-:W-:Y:S01]  /*05b0*/  IMAD.WIDE.U32 R12, R9, -0x2daee0ad, RZ ;  /* 0xd2511f53090c7825 */ /* 0x000fe200078e00ff */
[----:B------:R-:W-:-:S03]  /*05c0*/  LOP3.LUT R8, R8, 0xdb3d7428, R5, 0x96, !PT ;  /* 0xdb3d742808087812 */ /* 0x000fc600078e9605 */
[----:B------:R-:W-:Y:S01]  /*05d0*/  IMAD.MOV.U32 R5, RZ, RZ, R6 ;  /* 0x000000ffff057224 */ /* 0x000fe200078e0006 */
[----:B------:R-:W-:Y:S01]  /*05e0*/  LOP3.LUT R9, R4, 0x96a522ad, R13, 0x96, !PT ;  /* 0x96a522ad04097812 */ /* 0x000fe200078e960d */
[----:B------:R-:W-:Y:S01]  /*05f0*/  IMAD R8, R8, -0x326172a9, RZ ;  /* 0xcd9e8d5708087824 */ /* 0x000fe200078e02ff */
[----:B------:R-:W-:Y:S01]  /*0600*/  MOV R13, RZ ;  /* 0x000000ff000d7202 */ /* 0x000fe20000000f00 */
[----:B0-----:R-:W-:Y:S06]  /*0610*/  BRA `(.L_x_60) ;  /* 0x0000000400ac7947 */ /* 0x001fec0003800000 */
.L_x_59:
[----:B------:R-:W0:Y:S01]  /*0620*/  LDC.64 R10, c[0x0][0x388] ;  /* 0x0000e200ff0a7b82 */ /* 0x000e220000000a00 */
[----:B------:R-:W-:-:S04]  /*0630*/  IMAD.HI.U32 R13, R13, -0x326172a9, RZ ;  /* 0xcd9e8d570d0d7827 */ /* 0x000fc800078e00ff */
[----:B------:R-:W-:Y:S02]  /*0640*/  IMAD R12, R9, -0x326172a9, RZ ;  /* 0xcd9e8d57090c7824 */ /* 0x000fe400078e02ff */
[----:B------:R-:W-:-:S03]  /*0650*/  IMAD.MOV.U32 R9, RZ, RZ, R5 ;  /* 0x000000ffff097224 */ /* 0x000fc600078e0005 */
[----:B------:R-:W-:Y:S01]  /*0660*/  LOP3.LUT R12, R12, 0x8ff34c53, R13, 0x96, !PT ;  /* 0x8ff34c530c0c7812 */ /* 0x000fe200078e960d */
[----:B------:R-:W-:-:S03]  /*0670*/  HFMA2 R13, -RZ, RZ, 0, 1.78813934326171875e-07 ;  /* 0x00000003ff0d7431 */ /* 0x000fc600000001ff */
[----:B------:R-:W-:-:S05]  /*0680*/  I2FP.F32.U32 R12, R12 ;  /* 0x0000000c000c7245 */ /* 0x000fca0000201000 */
[----:B------:R-:W-:Y:S01]  /*0690*/  FFMA R7, R12, R3, 1.1641532182693481445e-10 ;  /* 0x2f0000000c077423 */ /* 0x000fe20000000003 */
[----:B------:R-:W-:-:S03]  /*06a0*/  IMAD.MOV.U32 R12, RZ, RZ, R6 ;  /* 0x000000ffff0c7224 */ /* 0x000fc600078e0006 */
[----:B-1----:R-:W-:Y:S01]  /*06b0*/  FMUL R7, R4, R7 ;  /* 0x0000000704077220 */ /* 0x002fe20000400000 */
[----:B0-----:R-:W-:-:S05]  /*06c0*/  IMAD.WIDE.U32 R10, R2, 0x4, R10 ;  /* 0x00000004020a7825 */ /* 0x001fca00078e000a */
[----:B------:R0:W-:Y:S01]  /*06d0*/  STG.E desc[UR4][R10.64], R7 ;  /* 0x000000070a007986 */ /* 0x0001e2000c101904 */
[----:B------:R-:W-:Y:S05]  /*06e0*/  BRA `(.L_x_60) ;  /* 0x0000000400787947 */ /* 0x000fea0003800000 */
.L_x_58:
[----:B------:R-:W-:-:S13]  /*06f0*/  ISETP.NE.AND P0, PT, R14, 0x2, PT ;  /* 0x000000020e00780c */ /* 0x000fda0003f05270 */
[----:B------:R-:W-:Y:S05]  /*0700*/  @!P0 BRA `(.L_x_61) ;  /* 0x0000000000b88947 */ /* 0x000fea0003800000 */
[----:B------:R-:W-:Y:S02]  /*0710*/  IADD3 R0, PT, PT, R0, 0x1, RZ ;  /* 0x0000000100007810 */ /* 0x000fe40007ffe0ff */
[----:B------:R-:W-:Y:S02]  /*0720*/  IADD3 R10, PT, PT, R10, -0x2daee0ad, RZ ;  /* 0xd2511f530a0a7810 */ /* 0x000fe40007ffe0ff */
[----:B------:R-:W-:Y:S01]  /*0730*/  I2FP.F32.U32 R6, R6 ;  /* 0x0000000600067245 */ /* 0x000fe20000201000 */
[----:B------:R-:W-:Y:S01]  /*0740*/  IMAD.HI.U32 R8, R0, -0x2daee0ad, RZ ;  /* 0xd2511f5300087827 */ /* 0x000fe200078e00ff */
[----:B------:R-:W-:-:S03]  /*0750*/  LOP3.LUT R12, R10, 0xbb67ad70, RZ, 0x3c, !PT ;  /* 0xbb67ad700a0c7812 */ /* 0x000fc600078e3cff */
[----:B------:R-:W-:Y:S02]  /*0760*/  FFMA R5, R6, R3, 1.1641532182693481445e-10 ;  /* 0x2f00000006057423 */ /* 0x000fe40000000003 */
        /* <DEDUP_REMOVED lines=14> */
[----:B------:R-:W-:Y:S02]  /*0850*/  LOP3.LUT R16, R8, 0xed9eba14, R13, 0x96, !PT ;  /* 0xed9eba1408107812 */ /* 0x000fe400078e960d */
[----:B------:R-:W0:Y:S02]  /*0860*/  LDC.64 R8, c[0x0][0x388] ;  /* 0x0000e200ff087b82 */ /* 0x000e240000000a00 */
[----:B------:R-:W-:Y:S01]  /*0870*/  LOP3.LUT R11, R12, 0xa9066899, R15, 0x96, !PT ;  /* 0xa90668990c0b7812 */ /* 0x000fe200078e960f */
[----:B------:R-:W-:-:S05]  /*0880*/  IMAD.WIDE.U32 R16, R16, -0x326172a9, RZ ;  /* 0xcd9e8d5710107825 */ /* 0x000fca00078e00ff */
[----:B------:R-:W-:Y:S01]  /*0890*/  LOP3.LUT R12, R10, 0x1715656f, R17, 0x96, !PT ;  /* 0x1715656f0a0c7812 */ /* 0x000fe200078e9611 */
[----:B------:R-:W-:-:S04]  /*08a0*/  IMAD.WIDE.U32 R10, R11, -0x326172a9, RZ ;  /* 0xcd9e8d570b0a7825 */ /* 0x000fc800078e00ff */
[----:B------:R-:W-:Y:S01]  /*08b0*/  IMAD.WIDE.U32 R12, R12, -0x2daee0ad, RZ ;  /* 0xd2511f530c0c7825 */ /* 0x000fe200078e00ff */
[----:B------:R-:W-:-:S03]  /*08c0*/  LOP3.LUT R7, R16, 0xb54cdf28, R11, 0x96, !PT ;  /* 0xb54cdf2810077812 */ /* 0x000fc600078e960b */
[----:B-1----:R-:W-:Y:S01]  /*08d0*/  FMUL R11, R4, R5 ;  /* 0x00000005040b7220 */ /* 0x002fe20000400000 */
[----:B------:R-:W-:Y:S01]  /*08e0*/  LOP3.LUT R14, R14, 0x646e171e, R13, 0x96, !PT ;  /* 0x646e171e0e0e7812 */ /* 0x000fe200078e960d */
[----:B------:R-:W-:-:S04]  /*08f0*/  IMAD.WIDE.U32 R6, R7, -0x2daee0ad, RZ ;  /* 0xd2511f5307067825 */ /* 0x000fc800078e00ff */
[----:B------:R-:W-:Y:S01]  /*0900*/  IMAD.WIDE.U32 R14, R14, -0x326172a9, RZ ;  /* 0xcd9e8d570e0e7825 */ /* 0x000fe200078e00ff */
[----:B------:R-:W-:-:S03]  /*0910*/  LOP3.LUT R12, R12, 0x1fd5c5a3, R7, 0x96, !PT ;  /* 0x1fd5c5a30c0c7812 */ /* 0x000fc600078e9607 */
[----:B0-----:R-:W-:Y:S01]  /*0920*/  IMAD.WIDE.U32 R16, R2, 0x4, R8 ;  /* 0x0000000402107825 */ /* 0x001fe200078e0008 */
[----:B------:R-:W-:-:S03]  /*0930*/  LOP3.LUT R4, R10, 0x538458e1, R15, 0x96, !PT ;  /* 0x538458e10a047812 */ /* 0x000fc600078e960f */
[----:B------:R-:W-:Y:S01]  /*0940*/  IMAD.HI.U32 R7, R12, -0x326172a9, RZ ;  /* 0xcd9e8d570c077827 */ /* 0x000fe200078e00ff */
[----:B------:R1:W-:Y:S03]  /*0950*/  STG.E desc[UR4][R16.64], R11 ;  /* 0x0000000b10007986 */ /* 0x0003e6000c101904 */
[----:B------:R-:W-:Y:S01]  /*0960*/  IMAD.WIDE.U32 R4, R4, -0x2daee0ad, RZ ;  /* 0xd2511f5304047825 */ /* 0x000fe200078e00ff */
[----:B------:R-:W-:-:S04]  /*0970*/  LOP3.LUT R7, R14, 0xf1bbd29a, R7, 0x96, !PT ;  /* 0xf1bbd29a0e077812 */ /* 0x000fc800078e9607 */
[----:B------:R-:W-:Y:S01]  /*0980*/  LOP3.LUT R5, R6, 0xdb3d7428, R5, 0x96, !PT ;  /* 0xdb3d742806057812 */ /* 0x000fe200078e9605 */
[----:B------:R-:W-:-:S04]  /*0990*/  IMAD.WIDE.U32 R12, R7, -0x2daee0ad, RZ ;  /* 0xd2511f53070c7825 */ /* 0x000fc800078e00ff */
[----:B------:R-:W-:Y:S01]  /*09a0*/  IMAD R5, R5, -0x326172a9, RZ ;  /* 0xcd9e8d5705057824 */ /* 0x000fe200078e02ff */
[----:B------:R-:W-:Y:S01]  /*09b0*/  LOP3.LUT R9, R4, 0x96a522ad, R13, 0x96, !PT ;  /* 0x96a522ad04097812 */ /* 0x000fe200078e960d */
[----:B------:R-:W-:-:S03]  /*09c0*/  IMAD.MOV.U32 R13, RZ, RZ, 0x2 ;  /* 0x00000002ff0d7424 */ /* 0x000fc600078e00ff */
[----:B------:R-:W-:Y:S01]  /*09d0*/  MOV R8, R5 ;  /* 0x0000000500087202 */ /* 0x000fe20000000f00 */
[----:B-1----:R-:W-:Y:S06]  /*09e0*/  BRA `(.L_x_60) ;  /* 0x0000000000b87947 */ /* 0x002fec0003800000 */
.L_x_61:
[----:B------:R-:W-:Y:S01]  /*09f0*/  IADD3 R0, PT, PT, R0, 0x1, RZ ;  /* 0x0000000100007810 */ /* 0x000fe20007ffe0ff */
[----:B------:R-:W-:Y:S01]  /*0a00*/  VIADD R10, R10, 0xd2511f53 ;  /* 0xd2511f530a0a7836 */ /* 0x000fe20000000000 */
[----:B------:R-:W-:-:S03]  /*0a10*/  I2FP.F32.U32 R16, R5 ;  /* 0x0000000500107245 */ /* 0x000fc60000201000 */
        /* <DEDUP_REMOVED lines=34> */
[----:B------:R-:W-:Y:S01]  /*0c40*/  IMAD.WIDE.U32 R8, R8, -0x2daee0ad, RZ ;  /* 0xd2511f5308087825 */ /* 0x000fe200078e00ff */
[----:B------:R-:W-:-:S04]  /*0c50*/  LOP3.LUT R13, R14, 0xf1bbd29a, R5, 0x96, !PT ;  /* 0xf1bbd29a0e0d7812 */ /* 0x000fc800078e9605 */
[----:B------:R-:W-:Y:S01]  /*0c60*/  LOP3.LUT R6, R12, 0xdb3d7428, R9, 0x96, !PT ;  /* 0xdb3d74280c067812 */ /* 0x000fe200078e9609 */
[----:B------:R-:W-:-:S04]  /*0c70*/  IMAD.WIDE.U32 R12, R13, -0x2daee0ad, RZ ;  /* 0xd2511f530d0c7825 */ /* 0x000fc800078e00ff */
[----:B------:R-:W-:Y:S01]  /*0c80*/  IMAD.WIDE.U32 R6, R6, -0x326172a9, RZ ;  /* 0xcd9e8d5706067825 */ /* 0x000fe200078e00ff */
[----:B------:R-:W-:-:S03]  /*0c90*/  LOP3.LUT R9, R8, 0x96a522ad, R13, 0x96, !PT ;  /* 0x96a522ad08097812 */ /* 0x000fc600078e960d */
[----:B------:R-:W-:Y:S01]  /*0ca0*/  HFMA2 R13, -RZ, RZ, 0, 5.9604644775390625e-08 ;  /* 0x00000001ff0d7431 */ /* 0x000fe200000001ff */
[----:B------:R-:W-:Y:S02]  /*0cb0*/  LOP3.LUT R5, R4, 0x8ff34c53, R7, 0x96, !PT ;  /* 0x8ff34c5304057812 */ /* 0x000fe400078e9607 */
[----:B-1----:R-:W-:-:S07]  /*0cc0*/  MOV R8, R6 ;  /* 0x0000000600087202 */ /* 0x002fce0000000f00 */
.L_x_60:
[----:B------:R-:W-:Y:S05]  /*0cd0*/  BSYNC.RECONVERGENT B0 ;  /* 0x0000000000007941 */ /* 0x000fea0003800200 */
.L_x_57:
[----:B------:R-:W-:Y:S01]  /*0ce0*/  I2FP.F32.U32 R4, R5 ;  /* 0x0000000500047245 */ /* 0x000fe20000201000 */
[----:B------:R-:W1:Y:S01]  /*0cf0*/  LDC.64 R16, c[0x0][0x398] ;  /* 0x0000e600ff107b82 */ /* 0x000e620000000a00 */
[----:B------:R-:W-:Y:S01]  /*0d00*/  MOV R5, 0x4007fffa ;  /* 0x4007fffa00057802 */ /* 0x000fe20000000f00 */
[----:B------:R-:W-:Y:S01]  /*0d10*/  BSSY.RECONVERGENT B0, `(.L_x_62) ;  /* 0x000006a000007945 */ /* 0x000fe20003800200 */
[----:B------:R-:W-:Y:S01]  /*0d20*/  ISETP.GT.AND P0, PT, R13, 0x1, PT ;  /* 0x000000010d00780c */ /* 0x000fe20003f04270 */
[----:B------:R-:W-:Y:S01]  /*0d30*/  FFMA R18, R4, R3, 1.1641532182693481445e-10 ;  /* 0x2f00000004127423 */ /* 0x000fe20000000003 */
[----:B------:R-:W-:-:S03]  /*0d40*/  IMAD.MOV.U32 R4, RZ, RZ, -0x3e2d6239 ;  /* 0xc1d29dc7ff047424 */ /* 0x000fc600078e00ff */
[----:B0-----:R-:W0:Y:S01]  /*0d50*/  F2F.F64.F32 R6, R18 ;  /* 0x0000001200067310 */ /* 0x001e220000201800 */
[----:B------:R-:W2:Y:S02]  /*0d60*/  LDC.64 R10, c[0x0][0x390] ;  /* 0x0000e400ff0a7b82 */ /* 0x000ea40000000a00 */
[----:B0-----:R-:W-:Y:S01]  /*0d70*/  DFMA R14, R6, R4, -1 ;  /* 0xbff00000060e742b */ /* 0x001fe20000000004 */
[----:B-1----:R-:W-:-:S09]  /*0d80*/  IMAD.WIDE.U32 R6, R2, 0x4, R16 ;  /* 0x0000000402067825 */ /* 0x002fd200078e0010 */
[----:B------:R-:W0:Y:S01]  /*0d90*/  F2F.F32.F64 R15, R14 ;  /* 0x0000000e000f7310 */ /* 0x000e220000301000 */
[----:B--2---:R-:W-:Y:S01]  /*0da0*/  IMAD.WIDE.U32 R10, R2, 0x4, R10 ;  /* 0x00000004020a7825 */ /* 0x004fe200078e000a */
[----:B0-----:R0:W-:Y:S04]  /*0db0*/  STG.E desc[UR4][R6.64], R15 ;  /* 0x0000000f06007986 */ /* 0x0011e8000c101904 */
[----:B------:R0:W-:Y:S01]  /*0dc0*/  STG.E desc[UR4][R10.64], RZ ;  /* 0x000000ff0a007986 */ /* 0x0001e2000c101904 */
[----:B------:R-:W-:Y:S05]  /*0dd0*/  @P0 BRA `(.L_x_63) ;  /* 0x0000000000180947 */ /* 0x000fea0003800000 */
[----:B------:R-:W-:-:S13]  /*0de0*/  ISETP.NE.AND P0, PT, R13, RZ, PT ;  /* 0x000000ff0d00720c */ /* 0x000fda0003f05270 */
[----:B------:R-:W-:Y:S01]  /*0df0*/  @P0 MOV R16, 0x3 ;  /* 0x0000000300100802 */ /* 0x000fe20000000f00 */
[----:B------:R-:W-:Y:S01]  /*0e00*/  @P0 IMAD.MOV.U32 R13, RZ, RZ, R9 ;  /* 0x000000ffff0d0224 */ /* 0x000fe200078e0009 */
[----:B------:R-:W-:Y:S02]  /*0e10*/  @!P0 MOV R16, 0x2 ;  /* 0x0000000200108802 */ /* 0x000fe40000000f00 */
[----:B------:R-:W-:Y:S01]  /*0e20*/  @!P0 MOV R13, R8 ;  /* 0x00000008000d8202 */ /* 0x000fe20000000f00 */
[----:B------:R-:W-:Y:S06]  /*0e30*/  BRA `(.L_x_64) ;  /* 0x00000004005c7947 */ /* 0x000fec0003800000 */
.L_x_63:
[----:B------:R-:W-:-:S13]  /*0e40*/  ISETP.NE.AND P0, PT, R13, 0x2, PT ;  /* 0x000000020d00780c */ /* 0x000fda0003f05270 */
[----:B------:R-:W-:Y:S05]  /*0e50*/  @!P0 BRA `(.L_x_65) ;  /* 0x0000000000ac8947 */ /* 0x000fea0003800000 */
[----:B------:R-:W-:Y:S01]  /*0e60*/  VIADD R2, R0, 0x1 ;  /* 0x0000000100027836 */ /* 0x000fe20000000000 */
[----:B------:R-:W-:-:S03]  /*0e70*/  MOV R9, 0xd2511f53 ;  /* 0xd2511f5300097802 */ /* 0x000fc60000000f00 */
[----:B------:R-:W-:-:S04]  /*0e80*/  IMAD.HI.U32 R12, R2, -0x2daee0ad, RZ ;  /* 0xd2511f53020c7827 */ /* 0x000fc800078e00ff */
[----:B------:R-:W-:Y:S02]  /*0e90*/  IMAD R0, R0, R9, -0x2daee0ad ;  /* 0xd2511f5300007424 */ /* 0x000fe400078e0209 */
[----:B------:R-:W-:-:S03]  /*0ea0*/  IMAD.WIDE.U32 R12, R12, -0x326172a9, RZ ;  /* 0xcd9e8d570c0c7825 */ /* 0x000fc600078e00ff */
[----:B------:R-:W-:Y:S02]  /*0eb0*/  LOP3.LUT R0, R0, 0xbb67ad70, RZ, 0x3c, !PT ;  /* 0xbb67ad7000007812 */ /* 0x000fe400078e3cff */
[----:B------:R-:W-:-:S03]  /*0ec0*/  LOP3.LUT R14, R13, 0x9e377e8b, RZ, 0x3c, !PT ;  /* 0x9e377e8b0d0e7812 */ /* 0x000fc600078e3cff */
[----:B------:R-:W-:Y:S01]  /*0ed0*/  IMAD.WIDE.U32 R8, R0, -0x326172a9, RZ ;  /* 0xcd9e8d5700087825 */ /* 0x000fe200078e00ff */
[----:B------:R-:W-:-:S03]  /*0ee0*/  MOV R0, R2 ;  /* 0x0000000200007202 */ /* 0x000fc60000000f00 */
[----:B0-----:R-:W-:Y:S01]  /*0ef0*/  IMAD.WIDE.U32 R14, R14, -0x2daee0ad, RZ ;  /* 0xd2511f530e0e7825 */ /* 0x001fe200078e00ff */
[----:B------:R-:W-:-:S04]  /*0f00*/  LOP3.LUT R12, R12, 0x3c6ef844, R9, 0x96, !PT ;  /* 0x3c6ef8440c0c7812 */ /* 0x000fc800078e9609 */
[----:B------:R-:W-:Y:S01]  /*0f10*/  LOP3.LUT R16, R15, 0xbdc7a31c, RZ, 0x3c, !PT ;  /* 0xbdc7a31c0f107812 */ /* 0x000fe200078e3cff */
        /* <DEDUP_REMOVED lines=27> */
[----:B------:R-:W-:Y:S02]  /*10d0*/  LOP3.LUT R13, R8, 0x8ff34c53, R17, 0x96, !PT ;  /* 0x8ff34c53080d7812 */ /* 0x000fe400078e9611 */
[----:B------:R-:W-:Y:S01]  /*10e0*/  MOV R8, R16 ;  /* 0x0000001000087202 */ /* 0x000fe20000000f00 */
[----:B------:R-:W-:Y:S01]  /*10f0*/  IMAD.MOV.U32 R16, RZ, RZ, 0x1 ;  /* 0x00000001ff107424 */ /* 0x000fe200078e00ff */
[----:B------:R-:W-:Y:S06]  /*1100*/  BRA `(.L_x_64) ;  /* 0x0000000000a87947 */ /* 0x000fec0003800000 */
.L_x_65:
[----:B------:R-:W-:Y:S02]  /*1110*/  HFMA2 R9, -RZ, RZ, -50.53125, 0.007152557373046875 ;  /* 0xd2511f53ff097431 */ /* 0x000fe400000001ff */
[----:B------:R-:W-:Y:S01]  /*1120*/  VIADD R2, R0, 0x1 ;  /* 0x0000000100027836 */ /* 0x000fe20000000000 */
[----:B------:R-:W-:-:S03]  /*1130*/  MOV R13, R12 ;  /* 0x0000000c000d7202 */ /* 0x000fc60000000f00 */
[----:B------:R-:W-:-:S04]  /*1140*/  IMAD.HI.U32 R14, R2, -0x2daee0ad, RZ ;  /* 0xd2511f53020e7827 */ /* 0x000fc800078e00ff */
[----:B------:R-:W-:Y:S01]  /*1150*/  IMAD R9, R0, R9, -0x2daee0ad ;  /* 0xd2511f5300097424 */ /* 0x000fe200078e0209 */
[----:B------:R-:W-:Y:S01]  /*1160*/  MOV R0, R2 ;  /* 0x0000000200007202 */ /* 0x000fe20000000f00 */
[----:B0-----:R-:W-:-:S03]  /*1170*/  IMAD.WIDE.U32 R14, R14, -0x326172a9, RZ ;  /* 0xcd9e8d570e0e7825 */ /* 0x001fc600078e00ff */
[----:B------:R-:W-:Y:S02]  /*1180*/  LOP3.LUT R9, R9, 0xbb67ad70, RZ, 0x3c, !PT ;  /* 0xbb67ad7009097812 */ /* 0x000fe400078e3cff */
[----:B------:R-:W-:-:S03]  /*1190*/  LOP3.LUT R15, R15, 0x9e377e8b, RZ, 0x3c, !PT ;  /* 0x9e377e8b0f0f7812 */ /* 0x000fc600078e3cff */
[----:B------:R-:W-:-:S05]  /*11a0*/  IMAD.WIDE.U32 R8, R9, -0x326172a9, RZ ;  /* 0xcd9e8d5709087825 */ /* 0x000fca00078e00ff */
        /* <DEDUP_REMOVED lines=25> */
[----:B------:R-:W-:-:S04]  /*1340*/  IMAD.WIDE.U32 R16, R16, -0x2daee0ad, RZ ;  /* 0xd2511f5310107825 */ /* 0x000fc800078e00ff */
[----:B------:R-:W-:Y:S01]  /*1350*/  IMAD.WIDE.U32 R14, R14, -0x2daee0ad, RZ ;  /* 0xd2511f530e0e7825 */ /* 0x000fe200078e00ff */
[----:B------:R-:W-:-:S04]  /*1360*/  LOP3.LUT R8, R8, 0xdb3d7428, R17, 0x96, !PT ;  /* 0xdb3d742808087812 */ /* 0x000fc800078e9611 */
[----:B------:R-:W-:Y:S01]  /*1370*/  LOP3.LUT R9, R16, 0x96a522ad, R15, 0x96, !PT ;  /* 0x96a522ad10097812 */ /* 0x000fe200078e960f */
[----:B------:R-:W-:Y:S01]  /*1380*/  IMAD.MOV.U32 R16, RZ, RZ, RZ ;  /* 0x000000ffff107224 */ /* 0x000fe200078e00ff */
[----:B------:R-:W-:Y:S01]  /*1390*/  MOV R12, R14 ;  /* 0x0000000e000c7202 */ /* 0x000fe20000000f00 */
[----:B------:R-:W-:-:S07]  /*13a0*/  IMAD R8, R8, -0x326172a9, RZ ;  /* 0xcd9e8d5708087824 */ /* 0x000fce00078e02ff */
.L_x_64:
[----:B------:R-:W-:Y:S05]  /*13b0*/  BSYNC.RECONVERGENT B0 ;  /* 0x0000000000007941 */ /* 0x000fea0003800200 */
.L_x_62:
[----:B------:R-:W-:Y:S01]  /*13c0*/  I2FP.F32.U32 R2, R13 ;  /* 0x0000000d00027245 */ /* 0x000fe20000201000 */
[----:B------:R-:W-:Y:S01]  /*13d0*/  BSSY.RECONVERGENT B0, `(.L_x_66) ;  /* 0x0000034000007945 */ /* 0x000fe20003800200 */
[----:B------:R-:W-:-:S03]  /*13e0*/  ISETP.GT.AND P0, PT, R16, 0x1, PT ;  /* 0x000000011000780c */ /* 0x000fc60003f04270 */
[----:B------:R-:W-:-:S04]  /*13f0*/  FFMA R2, R2, R3, 1.1641532182693481445e-10 ;  /* 0x2f00000002027423 */ /* 0x000fc80000000003 */
[----:B0-----:R-:W0:Y:S02]  /*1400*/  F2F.F64.F32 R14, R2 ;  /* 0x00000002000e7310 */ /* 0x001e240000201800 */
[----:B0-----:R-:W-:-:S10]  /*1410*/  DFMA R14, R14, R4, -1 ;  /* 0xbff000000e0e742b */ /* 0x001fd40000000004 */
[----:B------:R-:W0:Y:S02]  /*1420*/  F2F.F32.F64 R15, R14 ;  /* 0x0000000e000f7310 */ /* 0x000e240000301000 */
[----:B0-----:R0:W-:Y:S04]  /*1430*/  STG.E desc[UR4][R6.64+0x4], R15 ;  /* 0x0000040f06007986 */ /* 0x0011e8000c101904 */
[----:B------:R0:W-:Y:S01]  /*1440*/  STG.E desc[UR4][R10.64+0x4], RZ ;  /* 0x000004ff0a007986 */ /* 0x0001e2000c101904 */
[----:B------:R-:W-:Y:S05]  /*1450*/  @P0 BRA `(.L_x_67) ;  /* 0x0000000000100947 */ /* 0x000fea0003800000 */
[----:B------:R-:W-:-:S13]  /*1460*/  ISETP.NE.AND P0, PT, R16, RZ, PT ;  /* 0x000000ff1000720c */ /* 0x000fda0003f05270 */
[----:B------:R-:W-:Y:S05]  /*1470*/  @P0 BRA `(.L_x_68) ;  /* 0x0000000000a40947 */ /* 0x000fea0003800000 */
[----:B------:R-:W-:Y:S01]  /*1480*/  MOV R9, R8 ;  /* 0x0000000800097202 */ /* 0x000fe20000000f00 */
[----:B------:R-:W-:Y:S06]  /*1490*/  BRA `(.L_x_68) ;  /* 0x00000000009c7947 */ /* 0x000fec0003800000 */
.L_x_67:
[----:B------:R-:W-:Y:S01]  /*14a0*/  ISETP.NE.AND P0, PT, R16, 0x3, PT ;  /* 0x000000031000780c */ /* 0x000fe20003f05270 */
[----:B------:R-:W-:-:S12]  /*14b0*/  IMAD.MOV.U32 R9, RZ, RZ, R12 ;  /* 0x000000ffff097224 */ /* 0x000fd800078e000c */
[----:B------:R-:W-:Y:S05]  /*14c0*/  @P0 BRA `(.L_x_68) ;  /* 0x0000000000900947 */ /* 0x000fea0003800000 */
[----:B------:R-:W-:Y:S01]  /*14d0*/  IADD3 R2, PT, PT, R0, 0x1, RZ ;  /* 0x0000000100027810 */ /* 0x000fe20007ffe0ff */
[----:B------:R-:W-:-:S04]  /*14e0*/  HFMA2 R9, -RZ, RZ, -50.53125, 0.007152557373046875 ;  /* 0xd2511f53ff097431 */ /* 0x000fc800000001ff */
[----:B------:R-:W-:-:S06]  /*14f0*/  IMAD.HI.U32 R2, R2, -0x2daee0ad, RZ ;  /* 0xd2511f5302027827 */ /* 0x000fcc00078e00ff */
[----:B0-----:R-:W-:-:S04]  /*1500*/  IMAD.WIDE.U32 R14, R2, -0x326172a9, RZ ;  /* 0xcd9e8d57020e7825 */ /* 0x001fc800078e00ff */
[----:B------:R-:W-:Y:S01]  /*1510*/  IMAD R0, R0, R9, -0x2daee0ad ;  /* 0xd2511f5300007424 */ /* 0x000fe200078e0209 */
[----:B------:R-:W-:-:S04]  /*1520*/  LOP3.LUT R8, R15, 0x9e377e8b, RZ, 0x3c, !PT ;  /* 0x9e377e8b0f087812 */ /* 0x000fc800078e3cff */
[----:B------:R-:W-:Y:S01]  /*1530*/  LOP3.LUT R0, R0, 0xbb67ad70, RZ, 0x3c, !PT ;  /* 0xbb67ad7000007812 */ /* 0x000fe200078e3cff */
[----:B------:R-:W-:-:S04]  /*1540*/  IMAD.WIDE.U32 R8, R8, -0x2daee0ad, RZ ;  /* 0xd2511f5308087825 */ /* 0x000fc800078e00ff */
[----:B------:R-:W-:Y:S01]  /*1550*/  IMAD.WIDE.U32 R16, R0, -0x326172a9, RZ ;  /* 0xcd9e8d5700107825 */ /* 0x000fe200078e00ff */
[----:B------:R-:W-:-:S04]  /*1560*/  LOP3.LUT R12, R9, 0xbdc7a31c, RZ, 0x3c, !PT ;  /* 0xbdc7a31c090c7812 */ /* 0x000fc800078e3cff */
        /* <DEDUP_REMOVED lines=20> */
[----:B------:R-:W-:Y:S01]  /*16b0*/  IMAD.HI.U32 R13, R14, -0x2daee0ad, RZ ;  /* 0xd2511f530e0d7827 */ /* 0x000fe200078e00ff */
[----:B------:R-:W-:-:S04]  /*16c0*/  LOP3.LUT R12, R12, 0x1fd5c5a3, R9, 0x96, !PT ;  /* 0x1fd5c5a30c0c7812 */ /* 0x000fc800078e9609 */
[----:B------:R-:W-:Y:S01]  /*16d0*/  LOP3.LUT R13, R8, 0xdb3d7428, R13, 0x96, !PT ;  /* 0xdb3d7428080d7812 */ /* 0x000fe200078e960d */
[----:B------:R-:W-:-:S04]  /*16e0*/  IMAD R12, R12, -0x326172a9, RZ ;  /* 0xcd9e8d570c0c7824 */ /* 0x000fc800078e02ff */
[----:B------:R-:W-:-:S05]  /*16f0*/  IMAD.HI.U32 R13, R13, -0x326172a9, RZ ;  /* 0xcd9e8d570d0d7827 */ /* 0x000fca00078e00ff */
[----:B------:R-:W-:-:S07]  /*1700*/  LOP3.LUT R9, R12, 0x8ff34c53, R13, 0x96, !PT ;  /* 0x8ff34c530c097812 */ /* 0x000fce00078e960d */
.L_x_68:
[----:B------:R-:W-:Y:S05]  /*1710*/  BSYNC.RECONVERGENT B0 ;  /* 0x0000000000007941 */ /* 0x000fea0003800200 */
.L_x_66:
[----:B------:R-:W-:-:S05]  /*1720*/  I2FP.F32.U32 R0, R9 ;  /* 0x0000000900007245 */ /* 0x000fca0000201000 */
[----:B------:R-:W-:-:S04]  /*1730*/  FFMA R0, R0, R3, 1.1641532182693481445e-10 ;  /* 0x2f00000000007423 */ /* 0x000fc80000000003 */
[----:B------:R-:W1:Y:S02]  /*1740*/  F2F.F64.F32 R2, R0 ;  /* 0x0000000000027310 */ /* 0x000e640000201800 */
[----:B-1----:R-:W-:-:S10]  /*1750*/  DFMA R2, R2, R4, -1 ;  /* 0xbff000000202742b */ /* 0x002fd40000000004 */
[----:B------:R-:W1:Y:S02]  /*1760*/  F2F.F32.F64 R3, R2 ;  /* 0x0000000200037310 */ /* 0x000e640000301000 */
[----:B-1----:R-:W-:Y:S04]  /*1770*/  STG.E desc[UR4][R6.64+0x8], R3 ;  /* 0x0000080306007986 */ /* 0x002fe8000c101904 */
[----:B------:R-:W-:Y:S01]  /*1780*/  STG.E desc[UR4][R10.64+0x8], RZ ;  /* 0x000008ff0a007986 */ /* 0x000fe2000c101904 */
[----:B------:R-:W-:Y:S05]  /*1790*/  EXIT ;  /* 0x000000000000794d */ /* 0x000fea0003800000 */
.L_x_69:
        /* <DEDUP_REMOVED lines=14> */
.L_x_73:


//--------------------- .nv.global.init           --------------------------
	.section	.nv.global.init,"aw",@progbits
	.align	4
.nv.global.init:
	.type		mrg32k3aM1SubSeq,@object
	.size		mrg32k3aM1SubSeq,(mrg32k3aM2SubSeq - mrg32k3aM1SubSeq)
mrg32k3aM1SubSeq:
        /*0000*/ 	.byte	0x0b, 0xcc, 0xee, 0x04, 0x73, 0x29, 0x8b, 0x6f, 0xf6, 0x53, 0x03, 0xf6, 0x23, 0xf6, 0xea, 0xda
        /* <DEDUP_REMOVED lines=125> */
	.type		mrg32k3aM2SubSeq,@object
	.size		mrg32k3aM2SubSeq,(mrg32k3aM1 - mrg32k3aM2SubSeq)
mrg32k3aM2SubSeq:
        /* <DEDUP_REMOVED lines=126> */
	.type		mrg32k3aM1,@object
	.size		mrg32k3aM1,(mrg32k3aM1Seq - mrg32k3aM1)
mrg32k3aM1:
        /* <DEDUP_REMOVED lines=144> */
	.type		mrg32k3aM1Seq,@object
	.size		mrg32k3aM1Seq,(mrg32k3aM2 - mrg32k3aM1Seq)
mrg32k3aM1Seq:
        /* <DEDUP_REMOVED lines=144> */
	.type		mrg32k3aM2,@object
	.size		mrg32k3aM2,(mrg32k3aM2Seq - mrg32k3aM2)
mrg32k3aM2:
        /* <DEDUP_REMOVED lines=144> */
	.type		mrg32k3aM2Seq,@object
	.size		mrg32k3aM2Seq,(precalc_xorwow_matrix - mrg32k3aM2Seq)
mrg32k3aM2Seq:
        /* <DEDUP_REMOVED lines=144> */
	.type		precalc_xorwow_matrix,@object
	.size		precalc_xorwow_matrix,(precalc_xorwow_offset_matrix - precalc_xorwow_matrix)
precalc_xorwow_matrix:
        /* <DEDUP_REMOVED lines=6400> */
	.type		precalc_xorwow_offset_matrix,@object
	.size		precalc_xorwow_offset_matrix,(.L_1 - precalc_xorwow_offset_matrix)
precalc_xorwow_offset_matrix:
        /* <DEDUP_REMOVED lines=6400> */
.L_1:


//--------------------- .nv.shared.reserved.0     --------------------------
	.section	.nv.shared.reserved.0,"aw",@nobits
	.weak		__nv_reservedSMEM_offset_0_alias
	.size		__nv_reservedSMEM_offset_0_alias, 0, 64
	.other		__nv_reservedSMEM_offset_0_alias,@"STO_CUDA_RESERVED_SHARED STV_DEFAULT"
__nv_reservedSMEM_offset_0_alias:
	.zero		0
	.zero		64


//--------------------- .nv.constant0._Z17process_particlesmPfS_S_S_S_PPm --------------------------
	.section	.nv.constant0._Z17process_particlesmPfS_S_S_S_PPm,"a",@progbits
	.sectionflags	@""
	.align	4
.nv.constant0._Z17process_particlesmPfS_S_S_S_PPm:
	.zero		952


//--------------------- .nv.constant0._Z13particle_initmPfS_S_S_ --------------------------
	.section	.nv.constant0._Z13particle_initmPfS_S_S_,"a",@progbits
	.sectionflags	@""
	.align	4
.nv.constant0._Z13particle_initmPfS_S_S_:
	.zero		936


//--------------------- SYMBOLS --------------------------

	.type		.nv.reservedSmem.offset0,@object
	.size		.nv.reservedSmem.offset0,0x4
